	.target	sm_90a

	.elftype	@"ET_EXEC"


//--------------------- .note.nv.tkinfo           --------------------------
	.section	.note.nv.tkinfo,"",@"SHT_NOTE"
	.sectionflags	@"SHF_NOTE_NV_TKINFO"
	.tkinfo
        /*0018*/ 	.word	0x00000002
        /*0030*/ 	.string	""
        /*0030*/ 	.string	"ptxas"
        /*0030*/ 	.string	"Cuda compilation tools, release 13.0, V13.0.88"
        /*0030*/ 	.string	"Build cuda_13.0.r13.0/compiler.36424714_0"
        /*0030*/ 	.string	"-v  -suppress-debug-info  -lineinfo  -arch sm_90a "



//--------------------- .note.nv.cuinfo           --------------------------
	.section	.note.nv.cuinfo,"",@"SHT_NOTE"
	.sectionflags	@"SHF_NOTE_NV_CUINFO"
        /*0018*/ 	.short	0x0002
        /*001a*/ 	.short	0x005a
        /*001c*/ 	.short	0x0082
	.zero		2


//--------------------- .nv.info                  --------------------------
	.section	.nv.info,"",@"SHT_CUDA_INFO"
	.align	4


	//----- nvinfo : EIATTR_REGCOUNT
	.align		4
        /*0000*/ 	.byte	0x04, 0x2f
        /*0002*/ 	.short	(.L_1 - .L_0)
	.align		4
.L_0:
        /*0004*/ 	.word	index@(matmul_kernel)
        /*0008*/ 	.word	0x000000ff


	//----- nvinfo : EIATTR_FRAME_SIZE
	.align		4
.L_1:
        /*000c*/ 	.byte	0x04, 0x11
        /*000e*/ 	.short	(.L_3 - .L_2)
	.align		4
.L_2:
        /*0010*/ 	.word	index@(matmul_kernel)
        /*0014*/ 	.word	0x00000368


	//----- nvinfo : EIATTR_MIN_STACK_SIZE
	.align		4
.L_3:
        /*0018*/ 	.byte	0x04, 0x12
        /*001a*/ 	.short	(.L_5 - .L_4)
	.align		4
.L_4:
        /*001c*/ 	.word	index@(matmul_kernel)
        /*0020*/ 	.word	0x00000368
.L_5:


//--------------------- .nv.compat                --------------------------
	.section	.nv.compat,"",@"SHT_CUDA_COMPAT_INFO"
	.align	4
        /*0000*/ 	.byte	0x02, 0x09, 0x01, 0x00, 0x02, 0x02, 0x04, 0x00, 0x02, 0x05, 0x05, 0x00, 0x03, 0x07, 0x01, 0x01
        /*0010*/ 	.byte	0x02, 0x03, 0x00, 0x00, 0x02, 0x06, 0x01, 0x00, 0x04, 0x0b, 0x08, 0x00, 0x00, 0x00, 0x00, 0x00
        /*0020*/ 	.byte	0x00, 0x00, 0x00, 0x00


//--------------------- .nv.info.matmul_kernel    --------------------------
	.section	.nv.info.matmul_kernel,"",@"SHT_CUDA_INFO"
	.sectionflags	@""
	.align	4


	//----- nvinfo : EIATTR_CUDA_API_VERSION
	.align		4
        /*0000*/ 	.byte	0x04, 0x37
        /*0002*/ 	.short	(.L_7 - .L_6)
.L_6:
        /*0004*/ 	.word	0x00000082


	//----- nvinfo : EIATTR_KPARAM_INFO
	.align		4
.L_7:
        /*0008*/ 	.byte	0x04, 0x17
        /*000a*/ 	.short	(.L_9 - .L_8)
.L_8:
        /*000c*/ 	.word	0x00000000
        /*0010*/ 	.short	0x000d
        /*0012*/ 	.short	0x0048
        /*0014*/ 	.byte	0x00, 0xf4, 0x21, 0x00


	//----- nvinfo : EIATTR_KPARAM_INFO
	.align		4
.L_9:
        /*0018*/ 	.byte	0x04, 0x17
        /*001a*/ 	.short	(.L_11 - .L_10)
.L_10:
        /*001c*/ 	.word	0x00000000
        /*0020*/ 	.short	0x000c
        /*0022*/ 	.short	0x0040
        /*0024*/ 	.byte	0x00, 0xf4, 0x21, 0x00


	//----- nvinfo : EIATTR_KPARAM_INFO
	.align		4
.L_11:
        /*0028*/ 	.byte	0x04, 0x17
        /*002a*/ 	.short	(.L_13 - .L_12)
.L_12:
        /*002c*/ 	.word	0x00000000
        /*0030*/ 	.short	0x000b
        /*0032*/ 	.short	0x0038
        /*0034*/ 	.byte	0x00, 0xf0, 0x11, 0x00


	//----- nvinfo : EIATTR_KPARAM_INFO
	.align		4
.L_13:
        /*0038*/ 	.byte	0x04, 0x17
        /*003a*/ 	.short	(.L_15 - .L_14)
.L_14:
        /*003c*/ 	.word	0x00000000
        /*0040*/ 	.short	0x000a
        /*0042*/ 	.short	0x0034
        /*0044*/ 	.byte	0x00, 0xf0, 0x11, 0x00


	//----- nvinfo : EIATTR_KPARAM_INFO
	.align		4
.L_15:
        /*0048*/ 	.byte	0x04, 0x17
        /*004a*/ 	.short	(.L_17 - .L_16)
.L_16:
        /*004c*/ 	.word	0x00000000
        /*0050*/ 	.short	0x0009
        /*0052*/ 	.short	0x0030
        /*0054*/ 	.byte	0x00, 0xf0, 0x11, 0x00


	//----- nvinfo : EIATTR_KPARAM_INFO
	.align		4
.L_17:
        /*0058*/ 	.byte	0x04, 0x17
        /*005a*/ 	.short	(.L_19 - .L_18)
.L_18:
        /*005c*/ 	.word	0x00000000
        /*0060*/ 	.short	0x0008
        /*0062*/ 	.short	0x002c
        /*0064*/ 	.byte	0x00, 0xf0, 0x11, 0x00


	//----- nvinfo : EIATTR_KPARAM_INFO
	.align		4
.L_19:
        /*0068*/ 	.byte	0x04, 0x17
        /*006a*/ 	.short	(.L_21 - .L_20)
.L_20:
        /*006c*/ 	.word	0x00000000
        /*0070*/ 	.short	0x0007
        /*0072*/ 	.short	0x0028
        /*0074*/ 	.byte	0x00, 0xf0, 0x11, 0x00


	//----- nvinfo : EIATTR_KPARAM_INFO
	.align		4
.L_21:
        /*0078*/ 	.byte	0x04, 0x17
        /*007a*/ 	.short	(.L_23 - .L_22)
.L_22:
        /*007c*/ 	.word	0x00000000
        /*0080*/ 	.short	0x0006
        /*0082*/ 	.short	0x0024
        /*0084*/ 	.byte	0x00, 0xf0, 0x11, 0x00


	//----- nvinfo : EIATTR_KPARAM_INFO
	.align		4
.L_23:
        /*0088*/ 	.byte	0x04, 0x17
        /*008a*/ 	.short	(.L_25 - .L_24)
.L_24:
        /*008c*/ 	.word	0x00000000
        /*0090*/ 	.short	0x0005
        /*0092*/ 	.short	0x0020
        /*0094*/ 	.byte	0x00, 0xf0, 0x11, 0x00


	//----- nvinfo : EIATTR_KPARAM_INFO
	.align		4
.L_25:
        /*0098*/ 	.byte	0x04, 0x17
        /*009a*/ 	.short	(.L_27 - .L_26)
.L_26:
        /*009c*/ 	.word	0x00000000
        /*00a0*/ 	.short	0x0004
        /*00a2*/ 	.short	0x001c
        /*00a4*/ 	.byte	0x00, 0xf0, 0x11, 0x00


	//----- nvinfo : EIATTR_KPARAM_INFO
	.align		4
.L_27:
        /*00a8*/ 	.byte	0x04, 0x17
        /*00aa*/ 	.short	(.L_29 - .L_28)
.L_28:
        /*00ac*/ 	.word	0x00000000
        /*00b0*/ 	.short	0x0003
        /*00b2*/ 	.short	0x0018
        /*00b4*/ 	.byte	0x00, 0xf0, 0x11, 0x00


	//----- nvinfo : EIATTR_KPARAM_INFO
	.align		4
.L_29:
        /*00b8*/ 	.byte	0x04, 0x17
        /*00ba*/ 	.short	(.L_31 - .L_30)
.L_30:
        /*00bc*/ 	.word	0x00000000
        /*00c0*/ 	.short	0x0002
        /*00c2*/ 	.short	0x0010
        /*00c4*/ 	.byte	0x00, 0xf4, 0x21, 0x00


	//----- nvinfo : EIATTR_KPARAM_INFO
	.align		4
.L_31:
        /*00c8*/ 	.byte	0x04, 0x17
        /*00ca*/ 	.short	(.L_33 - .L_32)
.L_32:
        /*00cc*/ 	.word	0x00000000
        /*00d0*/ 	.short	0x0001
        /*00d2*/ 	.short	0x0008
        /*00d4*/ 	.byte	0x00, 0xf4, 0x21, 0x00


	//----- nvinfo : EIATTR_KPARAM_INFO
	.align		4
.L_33:
        /*00d8*/ 	.byte	0x04, 0x17
        /*00da*/ 	.short	(.L_35 - .L_34)
.L_34:
        /*00dc*/ 	.word	0x00000000
        /*00e0*/ 	.short	0x0000
        /*00e2*/ 	.short	0x0000
        /*00e4*/ 	.byte	0x00, 0xf4, 0x21, 0x00


	//----- nvinfo : EIATTR_SPARSE_MMA_MASK
	.align		4
.L_35:
        /*00e8*/ 	.byte	0x03, 0x50
        /*00ea*/ 	.short	0x0000


	//----- nvinfo : EIATTR_MAXREG_COUNT
	.align		4
        /*00ec*/ 	.byte	0x03, 0x1b
        /*00ee*/ 	.short	0x00ff


	//----- nvinfo : EIATTR_NUM_BARRIERS
	.align		4
        /*00f0*/ 	.byte	0x02, 0x4c
        /*00f2*/ 	.byte	0x01
	.zero		1


	//----- nvinfo : EIATTR_ANNOTATIONS
	.align		4
        /*00f4*/ 	.byte	0x04, 0x55
        /*00f6*/ 	.short	(.L_37 - .L_36)


	//   ....[0]....
.L_36:
        /*00f8*/ 	.word	0x00000001
        /*00fc*/ 	.byte	0xa0, 0x05, 0x00, 0x00, 0x01, 0x00, 0x00, 0x00, 0xc0, 0x05, 0x00, 0x00, 0x01, 0x00, 0x00, 0x00
        /* <DEDUP_REMOVED lines=194> */
        /*0d2c*/ 	.byte	0x50, 0x6a, 0x00, 0x00, 0x01, 0x00, 0x00, 0x00, 0x70, 0x6a, 0x00, 0x00


	//----- nvinfo : EIATTR_MERCURY_ISA_VERSION
	.align		4
.L_37:
        /*0d38*/ 	.byte	0x03, 0x5f
        /*0d3a*/ 	.short	0x0101


	//----- nvinfo : EIATTR_EXIT_INSTR_OFFSETS
	.align		4
        /*0d3c*/ 	.byte	0x04, 0x1c
        /*0d3e*/ 	.short	(.L_39 - .L_38)


	//   ....[0]....
.L_38:
        /*0d40*/ 	.word	0x00007670


	//   ....[1]....
        /*0d44*/ 	.word	0x000076a0


	//----- nvinfo : EIATTR_REQNTID
	.align		4
.L_39:
        /*0d48*/ 	.byte	0x04, 0x10
        /*0d4a*/ 	.short	(.L_41 - .L_40)
.L_40:
        /*0d4c*/ 	.word	0x00000100
        /*0d50*/ 	.word	0x00000001
        /*0d54*/ 	.word	0x00000001


	//----- nvinfo : EIATTR_CBANK_PARAM_SIZE
	.align		4
.L_41:
        /*0d58*/ 	.byte	0x03, 0x19
        /*0d5a*/ 	.short	0x0050


	//----- nvinfo : EIATTR_PARAM_CBANK
	.align		4
        /*0d5c*/ 	.byte	0x04, 0x0a
        /*0d5e*/ 	.short	(.L_43 - .L_42)
	.align		4
.L_42:
        /*0d60*/ 	.word	index@(.nv.constant0.matmul_kernel)
        /*0d64*/ 	.short	0x0210
        /*0d66*/ 	.short	0x0050


	//----- nvinfo : EIATTR_SW_WAR
	.align		4
.L_43:
        /*0d68*/ 	.byte	0x04, 0x36
        /*0d6a*/ 	.short	(.L_45 - .L_44)
.L_44:
        /*0d6c*/ 	.word	0x00000008
.L_45:


//--------------------- .nv.callgraph             --------------------------
	.section	.nv.callgraph,"",@"SHT_CUDA_CALLGRAPH"
	.align	4
	.sectionentsize	8
	.align		4
        /*0000*/ 	.word	0x00000000
	.align		4
        /*0004*/ 	.word	0xffffffff
	.align		4
        /*0008*/ 	.word	0x00000000
	.align		4
        /*000c*/ 	.word	0xfffffffe
	.align		4
        /*0010*/ 	.word	0x00000000
	.align		4
        /*0014*/ 	.word	0xfffffffd
	.align		4
        /*0018*/ 	.word	0x00000000
	.align		4
        /*001c*/ 	.word	0xfffffffc


//--------------------- .text.matmul_kernel       --------------------------
	.section	.text.matmul_kernel,"ax",@progbits
	.align	128
        .global         matmul_kernel
        .type           matmul_kernel,@function
        .size           matmul_kernel,(.L_x_3 - matmul_kernel)
        .other          matmul_kernel,@"STO_CUDA_ENTRY STV_DEFAULT"
matmul_kernel:
.text.matmul_kernel:
[----:B------:R-:W0:Y:S08]  /*0000*/  LDC R1, c[0x0][0x28] ;  /* 0x00000a00ff017b82 */ /* 0x000e300000000800 */
[----:B------:R-:W1:Y:S01]  /*0010*/  LDC.64 R2, c[0x0][0x228] ;  /* 0x00008a00ff027b82 */ /* 0x000e620000000a00 */
[----:B------:R-:W2:Y:S01]  /*0020*/  S2R R7, SR_CTAID.X ;  /* 0x0000000000077919 */ /* 0x000ea20000002500 */
[----:B0-----:R-:W-:Y:S01]  /*0030*/  VIADD R1, R1, 0xfffffc98 ;  /* 0xfffffc9801017836 */ /* 0x001fe20000000000 */
[----:B------:R-:W-:Y:S01]  /*0040*/  UMOV UR14, 0x400 ;  /* 0x00000400000e7882 */ /* 0x000fe20000000000 */
[----:B------:R-:W-:Y:S01]  /*0050*/  ULDC.64 UR24, c[0x0][0x208] ;  /* 0x0000820000187ab9 */ /* 0x000fe20000000a00 */
[----:B------:R-:W0:Y:S01]  /*0060*/  S2R R56, SR_TID.X ;  /* 0x0000000000387919 */ /* 0x000e220000002100 */
[----:B------:R-:W-:-:S02]  /*0070*/  CS2R R14, SRZ ;  /* 0x00000000000e7805 */ /* 0x000fc4000001ff00 */
[----:B------:R-:W-:Y:S01]  /*0080*/  CS2R R16, SRZ ;  /* 0x0000000000107805 */ /* 0x000fe2000001ff00 */
[----:B------:R-:W3:Y:S01]  /*0090*/  S2UR UR4, SR_CgaCtaId ;  /* 0x00000000000479c3 */ /* 0x000ee20000008800 */
[----:B------:R-:W-:Y:S02]  /*00a0*/  CS2R R18, SRZ ;  /* 0x0000000000127805 */ /* 0x000fe4000001ff00 */
[----:B------:R-:W-:Y:S02]  /*00b0*/  CS2R R20, SRZ ;  /* 0x0000000000147805 */ /* 0x000fe4000001ff00 */
[----:B------:R-:W-:Y:S01]  /*00c0*/  CS2R R22, SRZ ;  /* 0x0000000000167805 */ /* 0x000fe2000001ff00 */
[----:B-1----:R-:W-:-:S05]  /*00d0*/  VIADD R0, R3, 0xf ;  /* 0x0000000f03007836 */ /* 0x002fca0000000000 */
[----:B------:R-:W-:Y:S01]  /*00e0*/  SHF.R.S32.HI R5, RZ, 0x1f, R0 ;  /* 0x0000001fff057819 */ /* 0x000fe20000011400 */
[----:B---3--:R-:W-:-:S03]  /*00f0*/  ULEA UR14, UR4, UR14, 0x18 ;  /* 0x0000000e040e7291 */ /* 0x008fc6000f8ec03f */
[----:B------:R-:W-:Y:S02]  /*0100*/  LEA.HI R5, R5, R0, RZ, 0x4 ;  /* 0x0000000005057211 */ /* 0x000fe400078f20ff */
[----:B--2---:R-:W-:Y:S02]  /*0110*/  IABS R10, R7 ;  /* 0x00000007000a7213 */ /* 0x004fe40000000000 */
[----:B------:R-:W-:-:S05]  /*0120*/  SHF.R.S32.HI R5, RZ, 0x4, R5 ;  /* 0x00000004ff057819 */ /* 0x000fca0000011405 */
[----:B------:R-:W-:-:S05]  /*0130*/  IMAD.SHL.U32 R6, R5, 0x8, RZ ;  /* 0x0000000805067824 */ /* 0x000fca00078e00ff */
[-C--:B------:R-:W-:Y:S02]  /*0140*/  IABS R9, R6.reuse ;  /* 0x0000000600097213 */ /* 0x080fe40000000000 */
[----:B------:R-:W-:Y:S02]  /*0150*/  IABS R12, R6 ;  /* 0x00000006000c7213 */ /* 0x000fe40000000000 */
[----:B------:R-:W1:Y:S08]  /*0160*/  I2F.RP R0, R9 ;  /* 0x0000000900007306 */ /* 0x000e700000209400 */
[----:B-1----:R-:W1:Y:S02]  /*0170*/  MUFU.RCP R0, R0 ;  /* 0x0000000000007308 */ /* 0x002e640000001000 */
[----:B-1----:R-:W-:-:S02]  /*0180*/  VIADD R4, R0, 0xffffffe ;  /* 0x0ffffffe00047836 */ /* 0x002fc40000000000 */
[----:B------:R-:W-:-:S04]  /*0190*/  IMAD.MOV R0, RZ, RZ, -R12 ;  /* 0x000000ffff007224 */ /* 0x000fc800078e0a0c */
[----:B------:R1:W2:Y:S02]  /*01a0*/  F2I.FTZ.U32.TRUNC.NTZ R5, R4 ;  /* 0x0000000400057305 */ /* 0x0002a4000021f000 */
[----:B-1----:R-:W-:Y:S02]  /*01b0*/  IMAD.MOV.U32 R4, RZ, RZ, RZ ;  /* 0x000000ffff047224 */ /* 0x002fe400078e00ff */
[----:B--2---:R-:W-:-:S04]  /*01c0*/  IMAD.MOV R8, RZ, RZ, -R5 ;  /* 0x000000ffff087224 */ /* 0x004fc800078e0a05 */
[----:B------:R-:W-:Y:S02]  /*01d0*/  IMAD R11, R8, R9, RZ ;  /* 0x00000009080b7224 */ /* 0x000fe400078e02ff */
[----:B------:R-:W-:Y:S02]  /*01e0*/  IMAD.MOV.U32 R8, RZ, RZ, R10 ;  /* 0x000000ffff087224 */ /* 0x000fe400078e000a */
[----:B------:R-:W-:-:S06]  /*01f0*/  IMAD.HI.U32 R5, R5, R11, R4 ;  /* 0x0000000b05057227 */ /* 0x000fcc00078e0004 */
[----:B------:R-:W-:-:S04]  /*0200*/  IMAD.HI.U32 R5, R5, R8, RZ ;  /* 0x0000000805057227 */ /* 0x000fc800078e00ff */
[----:B------:R-:W-:-:S05]  /*0210*/  IMAD R0, R5, R0, R8 ;  /* 0x0000000005007224 */ /* 0x000fca00078e0208 */
[----:B------:R-:W-:-:S13]  /*0220*/  ISETP.GT.U32.AND P1, PT, R9, R0, PT ;  /* 0x000000000900720c */ /* 0x000fda0003f24070 */
[----:B------:R-:W-:Y:S02]  /*0230*/  @!P1 IMAD.IADD R0, R0, 0x1, -R9 ;  /* 0x0000000100009824 */ /* 0x000fe400078e0a09 */
[----:B------:R-:W-:Y:S01]  /*0240*/  @!P1 VIADD R5, R5, 0x1 ;  /* 0x0000000105059836 */ /* 0x000fe20000000000 */
[----:B------:R-:W-:Y:S02]  /*0250*/  ISETP.NE.AND P1, PT, R6, RZ, PT ;  /* 0x000000ff0600720c */ /* 0x000fe40003f25270 */
[----:B------:R-:W-:Y:S02]  /*0260*/  ISETP.GE.U32.AND P0, PT, R0, R9, PT ;  /* 0x000000090000720c */ /* 0x000fe40003f06070 */
[----:B------:R-:W-:-:S04]  /*0270*/  LOP3.LUT R0, R7, R6, RZ, 0x3c, !PT ;  /* 0x0000000607007212 */ /* 0x000fc800078e3cff */
[----:B------:R-:W-:Y:S01]  /*0280*/  ISETP.GE.AND P2, PT, R0, RZ, PT ;  /* 0x000000ff0000720c */ /* 0x000fe20003f46270 */
[----:B------:R-:W-:-:S06]  /*0290*/  VIADD R0, R2, 0x1ff ;  /* 0x000001ff02007836 */ /* 0x000fcc0000000000 */
[----:B------:R-:W-:-:S04]  /*02a0*/  @P0 VIADD R5, R5, 0x1 ;  /* 0x0000000105050836 */ /* 0x000fc80000000000 */
[----:B------:R-:W-:Y:S01]  /*02b0*/  IMAD.MOV.U32 R4, RZ, RZ, R5 ;  /* 0x000000ffff047224 */ /* 0x000fe200078e0005 */
[----:B------:R-:W-:-:S03]  /*02c0*/  SHF.R.S32.HI R5, RZ, 0x1f, R0 ;  /* 0x0000001fff057819 */ /* 0x000fc60000011400 */
[----:B------:R-:W-:Y:S01]  /*02d0*/  @!P2 IMAD.MOV R4, RZ, RZ, -R4 ;  /* 0x000000ffff04a224 */ /* 0x000fe200078e0a04 */
[----:B------:R-:W-:Y:S02]  /*02e0*/  @!P1 LOP3.LUT R4, RZ, R6, RZ, 0x33, !PT ;  /* 0x00000006ff049212 */ /* 0x000fe400078e33ff */
[----:B------:R-:W-:-:S03]  /*02f0*/  LEA.HI R5, R5, R0, RZ, 0x9 ;  /* 0x0000000005057211 */ /* 0x000fc600078f48ff */
[----:B------:R-:W-:Y:S02]  /*0300*/  IMAD.SHL.U32 R8, R4, 0x8, RZ ;  /* 0x0000000804087824 */ /* 0x000fe400078e00ff */
[----:B------:R-:W-:-:S03]  /*0310*/  IMAD.MOV R4, RZ, RZ, -R4 ;  /* 0x000000ffff047224 */ /* 0x000fc600078e0a04 */
[----:B------:R-:W-:Y:S01]  /*0320*/  LEA.HI.SX32 R5, R5, -R8, 0x17 ;  /* 0x8000000805057211 */ /* 0x000fe200078fbaff */
[----:B------:R-:W-:-:S03]  /*0330*/  IMAD R10, R6, R4, R7 ;  /* 0x00000004060a7224 */ /* 0x000fc600078e0207 */
[----:B------:R-:W-:-:S04]  /*0340*/  VIMNMX R13, R5, 0x8, PT ;  /* 0x00000008050d7848 */ /* 0x000fc80003fe0100 */
[-C--:B------:R-:W-:Y:S02]  /*0350*/  IABS R9, R13.reuse ;  /* 0x0000000d00097213 */ /* 0x080fe40000000000 */
[----:B------:R-:W-:Y:S02]  /*0360*/  IABS R6, R13 ;  /* 0x0000000d00067213 */ /* 0x000fe40000000000 */
[----:B------:R-:W1:Y:S08]  /*0370*/  I2F.RP R0, R9 ;  /* 0x0000000900007306 */ /* 0x000e700000209400 */
[----:B-1----:R-:W1:Y:S02]  /*0380*/  MUFU.RCP R0, R0 ;  /* 0x0000000000007308 */ /* 0x002e640000001000 */
[----:B-1----:R-:W-:-:S02]  /*0390*/  VIADD R5, R0, 0xffffffe ;  /* 0x0ffffffe00057836 */ /* 0x002fc40000000000 */
[----:B------:R-:W-:Y:S02]  /*03a0*/  IMAD.MOV R0, RZ, RZ, -R6 ;  /* 0x000000ffff007224 */ /* 0x000fe400078e0a06 */
[----:B------:R-:W1:Y:S02]  /*03b0*/  LDC R6, c[0x0][0x230] ;  /* 0x00008c00ff067b82 */ /* 0x000e640000000800 */
[----:B------:R-:W2:Y:S02]  /*03c0*/  F2I.FTZ.U32.TRUNC.NTZ R5, R5 ;  /* 0x0000000500057305 */ /* 0x000ea4000021f000 */
[----:B--2---:R-:W-:-:S04]  /*03d0*/  IMAD.MOV R11, RZ, RZ, -R5 ;  /* 0x000000ffff0b7224 */ /* 0x004fc800078e0a05 */
[----:B------:R-:W-:Y:S01]  /*03e0*/  IMAD.MOV.U32 R4, RZ, RZ, R11 ;  /* 0x000000ffff047224 */ /* 0x000fe200078e000b */
[----:B------:R-:W-:-:S03]  /*03f0*/  IABS R11, R10 ;  /* 0x0000000a000b7213 */ /* 0x000fc60000000000 */
[----:B------:R-:W-:Y:S02]  /*0400*/  IMAD R7, R4, R9, RZ ;  /* 0x0000000904077224 */ /* 0x000fe400078e02ff */
[----:B------:R-:W-:-:S04]  /*0410*/  IMAD.MOV.U32 R4, RZ, RZ, RZ ;  /* 0x000000ffff047224 */ /* 0x000fc800078e00ff */
[----:B------:R-:W-:Y:S01]  /*0420*/  IMAD.HI.U32 R4, R5, R7, R4 ;  /* 0x0000000705047227 */ /* 0x000fe200078e0004 */
[----:B0-----:R-:W-:-:S05]  /*0430*/  LOP3.LUT R5, R56, 0xff, RZ, 0xc0, !PT ;  /* 0x000000ff38057812 */ /* 0x001fca00078ec0ff */
        /* <DEDUP_REMOVED lines=8> */
[----:B------:R-:W-:-:S07]  /*04c0*/  ISETP.GE.AND P2, PT, R0, RZ, PT ;  /* 0x000000ff0000720c */ /* 0x000fce0003f46270 */
[----:B------:R-:W-:-:S06]  /*04d0*/  @P0 VIADD R4, R4, 0x1 ;  /* 0x0000000104040836 */ /* 0x000fcc0000000000 */
[----:B------:R-:W-:Y:S01]  /*04e0*/  @!P2 IMAD.MOV R4, RZ, RZ, -R4 ;  /* 0x000000ffff04a224 */ /* 0x000fe200078e0a04 */
[----:B------:R-:W-:-:S05]  /*04f0*/  @!P1 LOP3.LUT R4, RZ, R13, RZ, 0x33, !PT ;  /* 0x0000000dff049212 */ /* 0x000fca00078e33ff */
[----:B------:R-:W-:Y:S02]  /*0500*/  IMAD.MOV R0, RZ, RZ, -R4 ;  /* 0x000000ffff007224 */ /* 0x000fe400078e0a04 */
[----:B------:R-:W-:Y:S02]  /*0510*/  IMAD.SHL.U32 R59, R4, 0x10, RZ ;  /* 0x00000010043b7824 */ /* 0x000fe400078e00ff */
[----:B------:R-:W-:Y:S01]  /*0520*/  IMAD R0, R13, R0, R10 ;  /* 0x000000000d007224 */ /* 0x000fe200078e020a */
[----:B------:R-:W-:Y:S02]  /*0530*/  CS2R R10, SRZ ;  /* 0x00000000000a7805 */ /* 0x000fe4000001ff00 */
[----:B------:R-:W-:Y:S01]  /*0540*/  CS2R R12, SRZ ;  /* 0x00000000000c7805 */ /* 0x000fe2000001ff00 */
[----:B------:R-:W-:Y:S01]  /*0550*/  IMAD.IADD R0, R8, 0x1, R0 ;  /* 0x0000000108007824 */ /* 0x000fe200078e0200 */
[----:B------:R-:W-:-:S03]  /*0560*/  CS2R R8, SRZ ;  /* 0x0000000000087805 */ /* 0x000fc6000001ff00 */
[----:B------:R-:W-:Y:S02]  /*0570*/  IMAD R58, R0, 0x200, R5 ;  /* 0x00000200003a7824 */ /* 0x000fe400078e0205 */
[----:B-1----:R-:W-:Y:S02]  /*0580*/  VIADD R0, R6, 0x3f ;  /* 0x0000003f06007836 */ /* 0x002fe40000000000 */
[----:B------:R-:W-:Y:S01]  /*0590*/  VIADD R57, R58, 0x100 ;  /* 0x000001003a397836 */ /* 0x000fe20000000000 */
[----:B------:R0:W-:Y:S02]  /*05a0*/  STL [R1+0x11c], R58 ;  /* 0x00011c3a01007387 */ /* 0x0001e40000100800 */
[----:B------:R-:W-:Y:S02]  /*05b0*/  ISETP.GE.AND P0, PT, R0, 0x40, PT ;  /* 0x000000400000780c */ /* 0x000fe40003f06270 */
[----:B------:R0:W-:Y:S04]  /*05c0*/  STL [R1+0x124], R57 ;  /* 0x0001243901007387 */ /* 0x0001e80000100800 */
[----:B------:R0:W-:Y:S07]  /*05d0*/  STL [R1+0x120], R59 ;  /* 0x0001203b01007387 */ /* 0x0001ee0000100800 */
[----:B------:R-:W-:Y:S05]  /*05e0*/  @!P0 BRA `(.L_x_0) ;  /* 0x0000006400088947 */ /* 0x000fea0003800000 */
[----:B------:R-:W-:Y:S01]  /*05f0*/  IABS R12, R2 ;  /* 0x00000002000c7213 */ /* 0x000fe20000000000 */
[----:B------:R-:W1:Y:S01]  /*0600*/  LDC R242, c[0x0][0x238] ;  /* 0x00008e00fff27b82 */ /* 0x000e620000000800 */
[----:B------:R-:W-:Y:S01]  /*0610*/  IABS R13, R3 ;  /* 0x00000003000d7213 */ /* 0x000fe20000000000 */
[----:B------:R-:W-:Y:S01]  /*0620*/  ULDC UR4, c[0x0][0x234] ;  /* 0x00008d0000047ab9 */ /* 0x000fe20000000800 */
[----:B------:R-:W2:Y:S01]  /*0630*/  I2F.RP R8, R12 ;  /* 0x0000000c00087306 */ /* 0x000ea20000209400 */
[----:B------:R-:W-:Y:S01]  /*0640*/  IABS R10, R57 ;  /* 0x00000039000a7213 */ /* 0x000fe20000000000 */
[----:B------:R-:W-:Y:S01]  /*0650*/  ULDC UR5, c[0x0][0x23c] ;  /* 0x00008f0000057ab9 */ /* 0x000fe20000000800 */
[----:B------:R-:W-:Y:S01]  /*0660*/  ISETP.GE.AND P6, PT, R58, RZ, PT ;  /* 0x000000ff3a00720c */ /* 0x000fe20003fc6270 */
[----:B------:R-:W-:Y:S01]  /*0670*/  ULDC.64 UR6, c[0x0][0x218] ;  /* 0x0000860000067ab9 */ /* 0x000fe20000000a00 */
[----:B------:R-:W-:Y:S01]  /*0680*/  LOP3.LUT R252, R56, 0x3f, RZ, 0xc0, !PT ;  /* 0x0000003f38fc7812 */ /* 0x000fe200078ec0ff */
[----:B------:R-:W-:Y:S01]  /*0690*/  ULDC UR8, c[0x0][0x230] ;  /* 0x00008c0000087ab9 */ /* 0x000fe20000000800 */
[----:B------:R-:W-:Y:S01]  /*06a0*/  CS2R R48, SRZ ;  /* 0x0000000000307805 */ /* 0x000fe2000001ff00 */
[----:B------:R-:W3:Y:S01]  /*06b0*/  I2F.RP R9, R13 ;  /* 0x0000000d00097306 */ /* 0x000ee20000209400 */
[----:B------:R-:W-:Y:S01]  /*06c0*/  CS2R R50, SRZ ;  /* 0x0000000000327805 */ /* 0x000fe2000001ff00 */
[----:B------:R-:W-:Y:S01]  /*06d0*/  IMAD R252, R252, UR5, RZ ;  /* 0x00000005fcfc7c24 */ /* 0x000fe2000f8e02ff */
[----:B------:R-:W-:Y:S01]  /*06e0*/  ULDC UR5, c[0x0][0x240] ;  /* 0x0000900000057ab9 */ /* 0x000fe20000000800 */
[----:B------:R-:W-:-:S02]  /*06f0*/  CS2R R52, SRZ ;  /* 0x0000000000347805 */ /* 0x000fc4000001ff00 */
[----:B------:R-:W-:Y:S01]  /*0700*/  CS2R R54, SRZ ;  /* 0x0000000000367805 */ /* 0x000fe2000001ff00 */
[----:B------:R-:W-:Y:S01]  /*0710*/  ULDC.64 UR12, c[0x0][0x210] ;  /* 0x00008400000c7ab9 */ /* 0x000fe20000000a00 */
[----:B------:R-:W-:Y:S01]  /*0720*/  ULDC UR26, c[0x0][0x238] ;  /* 0x00008e00001a7ab9 */ /* 0x000fe20000000800 */
[----:B--2---:R-:W2:Y:S01]  /*0730*/  MUFU.RCP R8, R8 ;  /* 0x0000000800087308 */ /* 0x004ea20000001000 */
[----:B------:R-:W-:Y:S01]  /*0740*/  UMOV UR11, 0x40000040 ;  /* 0x40000040000b7882 */ /* 0x000fe20000000000 */
[C---:B-1----:R-:W-:Y:S02]  /*0750*/  IMAD R29, R242.reuse, 0x3f, RZ ;  /* 0x0000003ff21d7824 */ /* 0x042fe400078e02ff */
[----:B------:R-:W-:-:S04]  /*0760*/  IMAD R31, R242, 0x3e, RZ ;  /* 0x0000003ef21f7824 */ /* 0x000fc800078e02ff */
[----:B---3--:R-:W1:Y:S01]  /*0770*/  MUFU.RCP R9, R9 ;  /* 0x0000000900097308 */ /* 0x008e620000001000 */
[C---:B------:R-:W-:Y:S02]  /*0780*/  IMAD R33, R242.reuse, 0x3d, RZ ;  /* 0x0000003df2217824 */ /* 0x040fe400078e02ff */
[C---:B------:R-:W-:Y:S02]  /*0790*/  IMAD R35, R242.reuse, 0x3c, RZ ;  /* 0x0000003cf2237824 */ /* 0x040fe400078e02ff */
[C---:B------:R-:W-:Y:S02]  /*07a0*/  IMAD R37, R242.reuse, 0x3b, RZ ;  /* 0x0000003bf2257824 */ /* 0x040fe400078e02ff */
[----:B------:R-:W-:Y:S02]  /*07b0*/  IMAD R39, R242, 0x3a, RZ ;  /* 0x0000003af2277824 */ /* 0x000fe400078e02ff */
[----:B--2---:R-:W-:Y:S01]  /*07c0*/  VIADD R4, R8, 0xffffffe ;  /* 0x0ffffffe08047836 */ /* 0x004fe20000000000 */
[----:B------:R-:W-:Y:S01]  /*07d0*/  IABS R8, R58 ;  /* 0x0000003a00087213 */ /* 0x000fe20000000000 */
[----:B------:R-:W-:-:S02]  /*07e0*/  IMAD R41, R242, 0x39, RZ ;  /* 0x00000039f2297824 */ /* 0x000fc400078e02ff */
[----:B------:R2:W3:Y:S01]  /*07f0*/  F2I.FTZ.U32.TRUNC.NTZ R5, R4 ;  /* 0x0000000400057305 */ /* 0x0004e2000021f000 */
[C---:B------:R-:W-:Y:S02]  /*0800*/  IMAD R43, R242.reuse, 0x38, RZ ;  /* 0x00000038f22b7824 */ /* 0x040fe400078e02ff */
[C---:B------:R-:W-:Y:S02]  /*0810*/  IMAD R45, R242.reuse, 0x37, RZ ;  /* 0x00000037f22d7824 */ /* 0x040fe400078e02ff */
[----:B-1----:R-:W-:Y:S01]  /*0820*/  VIADD R6, R9, 0xffffffe ;  /* 0x0ffffffe09067836 */ /* 0x002fe20000000000 */
[----:B------:R-:W-:Y:S01]  /*0830*/  SHF.R.U32.HI R9, RZ, 0x6, R56 ;  /* 0x00000006ff097819 */ /* 0x000fe20000011638 */
[----:B------:R-:W-:Y:S02]  /*0840*/  IMAD R47, R242, 0x36, RZ ;  /* 0x00000036f22f7824 */ /* 0x000fe400078e02ff */
[----:B------:R1:W4:Y:S01]  /*0850*/  F2I.FTZ.U32.TRUNC.NTZ R7, R6 ;  /* 0x0000000600077305 */ /* 0x000322000021f000 */
[----:B--2---:R-:W-:-:S02]  /*0860*/  IMAD.MOV.U32 R4, RZ, RZ, RZ ;  /* 0x000000ffff047224 */ /* 0x004fc400078e00ff */
[C---:B------:R-:W-:Y:S02]  /*0870*/  IMAD R251, R242.reuse, 0x35, RZ ;  /* 0x00000035f2fb7824 */ /* 0x040fe400078e02ff */
[C---:B------:R-:W-:Y:S02]  /*0880*/  IMAD R141, R242.reuse, 0x34, RZ ;  /* 0x00000034f28d7824 */ /* 0x040fe400078e02ff */
[----:B---3--:R-:W-:Y:S01]  /*0890*/  IMAD.MOV R11, RZ, RZ, -R5 ;  /* 0x000000ffff0b7224 */ /* 0x008fe200078e0a05 */
[----:B-1----:R-:W-:Y:S01]  /*08a0*/  SGXT.U32 R6, R9, 0x2 ;  /* 0x000000020906781a */ /* 0x002fe20000000000 */
[----:B------:R-:W-:Y:S02]  /*08b0*/  IMAD R143, R242, 0x33, RZ ;  /* 0x00000033f28f7824 */ /* 0x000fe400078e02ff */
[----:B------:R-:W-:Y:S01]  /*08c0*/  IMAD R11, R11, R12, RZ ;  /* 0x0000000c0b0b7224 */ /* 0x000fe200078e02ff */
[----:B------:R-:W-:Y:S01]  /*08d0*/  LOP3.LUT R18, R59, R6, RZ, 0xfc, !PT ;  /* 0x000000063b127212 */ /* 0x000fe200078efcff */
[----:B------:R-:W-:-:S02]  /*08e0*/  IMAD.MOV.U32 R6, RZ, RZ, RZ ;  /* 0x000000ffff067224 */ /* 0x000fc400078e00ff */
[----:B------:R-:W-:Y:S01]  /*08f0*/  IMAD.HI.U32 R5, R5, R11, R4 ;  /* 0x0000000b05057227 */ /* 0x000fe200078e0004 */
[C---:B------:R-:W-:Y:S02]  /*0900*/  LOP3.LUT R19, R18.reuse, 0xc, RZ, 0xfc, !PT ;  /* 0x0000000c12137812 */ /* 0x040fe400078efcff */
[C---:B------:R-:W-:Y:S01]  /*0910*/  LOP3.LUT R20, R18.reuse, 0x8, RZ, 0xfc, !PT ;  /* 0x0000000812147812 */ /* 0x040fe200078efcff */
[----:B----4-:R-:W-:Y:S01]  /*0920*/  IMAD.MOV R14, RZ, RZ, -R7 ;  /* 0x000000ffff0e7224 */ /* 0x010fe200078e0a07 */
[----:B------:R-:W-:Y:S01]  /*0930*/  LOP3.LUT R21, R18, 0x4, RZ, 0xfc, !PT ;  /* 0x0000000412157812 */ /* 0x000fe200078efcff */
[----:B------:R-:W-:Y:S01]  /*0940*/  IMAD.HI.U32 R4, R5, R8, RZ ;  /* 0x0000000805047227 */ /* 0x000fe200078e00ff */
[----:B------:R-:W-:Y:S02]  /*0950*/  IABS R17, R18 ;  /* 0x0000001200117213 */ /* 0x000fe40000000000 */
[----:B------:R-:W-:Y:S01]  /*0960*/  IABS R15, R21 ;  /* 0x00000015000f7213 */ /* 0x000fe20000000000 */
[----:B------:R-:W-:Y:S01]  /*0970*/  IMAD R11, R14, R13, RZ ;  /* 0x0000000d0e0b7224 */ /* 0x000fe200078e02ff */
[----:B------:R-:W-:Y:S01]  /*0980*/  IABS R14, R20 ;  /* 0x00000014000e7213 */ /* 0x000fe20000000000 */
[----:B------:R-:W-:-:S02]  /*0990*/  IMAD.MOV R9, RZ, RZ, -R4 ;  /* 0x000000ffff097224 */ /* 0x000fc400078e0a04 */
[----:B------:R-:W-:-:S04]  /*09a0*/  IMAD.HI.U32 R5, R5, R10, RZ ;  /* 0x0000000a05057227 */ /* 0x000fc800078e00ff */
[----:B------:R-:W-:Y:S01]  /*09b0*/  IMAD.HI.U32 R6, R7, R11, R6 ;  /* 0x0000000b07067227 */ /* 0x000fe200078e0006 */
[----:B------:R-:W-:-:S03]  /*09c0*/  IABS R11, R19 ;  /* 0x00000013000b7213 */ /* 0x000fc60000000000 */
[----:B------:R-:W-:Y:S02]  /*09d0*/  IMAD R4, R12, R9, R8 ;  /* 0x000000090c047224 */ /* 0x000fe400078e0208 */
[----:B------:R-:W-:Y:S02]  /*09e0*/  IMAD.MOV R5, RZ, RZ, -R5 ;  /* 0x000000ffff057224 */ /* 0x000fe400078e0a05 */
[----:B------:R-:W-:Y:S01]  /*09f0*/  IMAD.HI.U32 R7, R6, R11, RZ ;  /* 0x0000000b06077227 */ /* 0x000fe200078e00ff */
[----:B------:R-:W-:-:S03]  /*0a00*/  ISETP.GT.U32.AND P0, PT, R12, R4, PT ;  /* 0x000000040c00720c */ /* 0x000fc60003f04070 */
[----:B------:R-:W-:Y:S02]  /*0a10*/  IMAD R5, R12, R5, R10 ;  /* 0x000000050c057224 */ /* 0x000fe400078e020a */
[----:B------:R-:W-:-:S03]  /*0a20*/  IMAD.HI.U32 R8, R6, R14, RZ ;  /* 0x0000000e06087227 */ /* 0x000fc600078e00ff */
[----:B------:R-:W-:Y:S01]  /*0a30*/  ISETP.GT.U32.AND P1, PT, R12, R5, PT ;  /* 0x000000050c00720c */ /* 0x000fe20003f24070 */
[----:B------:R-:W-:-:S04]  /*0a40*/  IMAD.HI.U32 R9, R6, R15, RZ ;  /* 0x0000000f06097227 */ /* 0x000fc800078e00ff */
[----:B------:R-:W-:Y:S02]  /*0a50*/  IMAD.MOV R10, RZ, RZ, -R7 ;  /* 0x000000ffff0a7224 */ /* 0x000fe400078e0a07 */
[----:B------:R-:W-:Y:S02]  /*0a60*/  IMAD.MOV R7, RZ, RZ, -R8 ;  /* 0x000000ffff077224 */ /* 0x000fe400078e0a08 */
[----:B------:R-:W-:Y:S02]  /*0a70*/  IMAD.MOV R16, RZ, RZ, -R9 ;  /* 0x000000ffff107224 */ /* 0x000fe400078e0a09 */
[C---:B------:R-:W-:Y:S02]  /*0a80*/  IMAD R8, R13.reuse, R10, R11 ;  /* 0x0000000a0d087224 */ /* 0x040fe400078e020b */
[C---:B------:R-:W-:Y:S01]  /*0a90*/  IMAD R9, R13.reuse, R7, R14 ;  /* 0x000000070d097224 */ /* 0x040fe200078e020e */
[----:B------:R-:W-:Y:S01]  /*0aa0*/  SHF.R.S32.HI R7, RZ, 0x1f, R0 ;  /* 0x0000001fff077819 */ /* 0x000fe20000011400 */
[----:B------:R-:W-:Y:S01]  /*0ab0*/  IMAD.HI.U32 R6, R6, R17, RZ ;  /* 0x0000001106067227 */ /* 0x000fe200078e00ff */
[----:B------:R-:W-:-:S02]  /*0ac0*/  ISETP.GT.U32.AND P5, PT, R13, R8, PT ;  /* 0x000000080d00720c */ /* 0x000fc40003fa4070 */
[----:B------:R-:W-:Y:S01]  /*0ad0*/  ISETP.GT.U32.AND P2, PT, R13, R9, PT ;  /* 0x000000090d00720c */ /* 0x000fe20003f44070 */
[----:B------:R-:W-:Y:S01]  /*0ae0*/  @!P0 IMAD.IADD R4, R4, 0x1, -R12 ;  /* 0x0000000104048824 */ /* 0x000fe200078e0a0c */
[----:B------:R-:W-:Y:S01]  /*0af0*/  LEA.HI R0, R7, R0, RZ, 0x6 ;  /* 0x0000000007007211 */ /* 0x000fe200078f30ff */
[----:B------:R-:W-:Y:S02]  /*0b00*/  IMAD.MOV R6, RZ, RZ, -R6 ;  /* 0x000000ffff067224 */ /* 0x000fe400078e0a06 */
[--C-:B------:R-:W-:Y:S01]  /*0b10*/  @!P1 IMAD.IADD R5, R5, 0x1, -R12.reuse ;  /* 0x0000000105059824 */ /* 0x100fe200078e0a0c */
[C---:B------:R-:W-:Y:S01]  /*0b20*/  ISETP.GT.U32.AND P1, PT, R12.reuse, R4, PT ;  /* 0x000000040c00720c */ /* 0x040fe20003f24070 */
[C---:B------:R-:W-:Y:S02]  /*0b30*/  IMAD R10, R13.reuse, R16, R15 ;  /* 0x000000100d0a7224 */ /* 0x040fe400078e020f */
[C---:B------:R-:W-:Y:S01]  /*0b40*/  IMAD R11, R13.reuse, R6, R17 ;  /* 0x000000060d0b7224 */ /* 0x040fe200078e0211 */
[----:B------:R-:W-:Y:S01]  /*0b50*/  ISETP.GT.U32.AND P0, PT, R12, R5, PT ;  /* 0x000000050c00720c */ /* 0x000fe20003f04070 */
[--C-:B------:R-:W-:Y:S01]  /*0b60*/  @!P5 IMAD.IADD R8, R8, 0x1, -R13.reuse ;  /* 0x000000010808d824 */ /* 0x100fe200078e0a0d */
[----:B------:R-:W-:Y:S01]  /*0b70*/  ISETP.GT.U32.AND P3, PT, R13, R10, PT ;  /* 0x0000000a0d00720c */ /* 0x000fe20003f64070 */
[--C-:B------:R-:W-:Y:S01]  /*0b80*/  @!P2 IMAD.IADD R9, R9, 0x1, -R13.reuse ;  /* 0x000000010909a824 */ /* 0x100fe200078e0a0d */
[----:B------:R-:W-:Y:S01]  /*0b90*/  ISETP.GT.U32.AND P4, PT, R13, R11, PT ;  /* 0x0000000b0d00720c */ /* 0x000fe20003f84070 */
[C---:B------:R-:W-:Y:S01]  /*0ba0*/  IMAD R145, R242.reuse, 0x32, RZ ;  /* 0x00000032f2917824 */ /* 0x040fe200078e02ff */
[----:B------:R-:W-:Y:S01]  /*0bb0*/  ISETP.GE.AND P5, PT, R57, RZ, PT ;  /* 0x000000ff3900720c */ /* 0x000fe20003fa6270 */
[----:B------:R-:W-:Y:S01]  /*0bc0*/  IMAD R147, R242, 0x31, RZ ;  /* 0x00000031f2937824 */ /* 0x000fe200078e02ff */
[C---:B------:R-:W-:Y:S01]  /*0bd0*/  ISETP.GT.U32.AND P2, PT, R13.reuse, R8, PT ;  /* 0x000000080d00720c */ /* 0x040fe20003f44070 */
[----:B------:R-:W-:Y:S01]  /*0be0*/  @!P1 IMAD.IADD R4, R4, 0x1, -R12 ;  /* 0x0000000104049824 */ /* 0x000fe200078e0a0c */
[----:B------:R-:W-:Y:S01]  /*0bf0*/  ISETP.GT.U32.AND P1, PT, R13, R9, PT ;  /* 0x000000090d00720c */ /* 0x000fe20003f24070 */
[----:B------:R-:W-:Y:S01]  /*0c00*/  IMAD R149, R242, 0x30, RZ ;  /* 0x00000030f2957824 */ /* 0x000fe200078e02ff */
[----:B------:R-:W-:Y:S01]  /*0c10*/  SHF.R.U32.HI R6, RZ, 0x5, R56 ;  /* 0x00000005ff067819 */ /* 0x000fe20000011638 */
[----:B------:R-:W-:Y:S01]  /*0c20*/  @!P0 IMAD.IADD R5, R5, 0x1, -R12 ;  /* 0x0000000105058824 */ /* 0x000fe200078e0a0c */
[----:B------:R-:W-:Y:S01]  /*0c30*/  ISETP.GE.AND P0, PT, R18, RZ, PT ;  /* 0x000000ff1200720c */ /* 0x000fe20003f06270 */
[--C-:B------:R-:W-:Y:S01]  /*0c40*/  @!P3 IMAD.IADD R10, R10, 0x1, -R13.reuse ;  /* 0x000000010a0ab824 */ /* 0x100fe200078e0a0d */
[----:B------:R-:W-:Y:S01]  /*0c50*/  R2UR UR15, R6 ;  /* 0x00000000060f72ca */ /* 0x000fe200000e0000 */
[----:B------:R-:W-:-:S02]  /*0c60*/  @!P4 IMAD.IADD R11, R11, 0x1, -R13 ;  /* 0x000000010b0bc824 */ /* 0x000fc400078e0a0d */
[----:B------:R-:W-:Y:S01]  /*0c70*/  IMAD.MOV.U32 R6, RZ, RZ, R5 ;  /* 0x000000ffff067224 */ /* 0x000fe200078e0005 */
[C---:B------:R-:W-:Y:S01]  /*0c80*/  ISETP.GT.U32.AND P3, PT, R13.reuse, R10, PT ;  /* 0x0000000a0d00720c */ /* 0x040fe20003f64070 */
[----:B------:R-:W-:Y:S01]  /*0c90*/  @!P6 IMAD.MOV R4, RZ, RZ, -R4 ;  /* 0x000000ffff04e224 */ /* 0x000fe200078e0a04 */
[----:B------:R-:W-:Y:S01]  /*0ca0*/  ISETP.GT.U32.AND P4, PT, R13, R11, PT ;  /* 0x0000000b0d00720c */ /* 0x000fe20003f84070 */
[----:B------:R-:W-:Y:S01]  /*0cb0*/  @!P5 IMAD.MOV R6, RZ, RZ, -R6 ;  /* 0x000000ffff06d224 */ /* 0x000fe200078e0a06 */
[----:B------:R-:W-:Y:S01]  /*0cc0*/  ISETP.GE.AND P6, PT, R19, RZ, PT ;  /* 0x000000ff1300720c */ /* 0x000fe20003fc6270 */
[--C-:B------:R-:W-:Y:S01]  /*0cd0*/  @!P2 IMAD.IADD R8, R8, 0x1, -R13.reuse ;  /* 0x000000010808a824 */ /* 0x100fe200078e0a0d */
[----:B------:R-:W-:Y:S01]  /*0ce0*/  ISETP.GE.AND P5, PT, R20, RZ, PT ;  /* 0x000000ff1400720c */ /* 0x000fe20003fa6270 */
[--C-:B------:R-:W-:Y:S01]  /*0cf0*/  @!P1 IMAD.IADD R9, R9, 0x1, -R13.reuse ;  /* 0x0000000109099824 */ /* 0x100fe200078e0a0d */
[----:B------:R-:W-:Y:S01]  /*0d00*/  ISETP.GE.AND P2, PT, R21, RZ, PT ;  /* 0x000000ff1500720c */ /* 0x000fe20003f46270 */
[----:B------:R-:W-:Y:S01]  /*0d10*/  IMAD R151, R242, 0x2f, RZ ;  /* 0x0000002ff2977824 */ /* 0x000fe200078e02ff */
[----:B------:R-:W-:Y:S01]  /*0d20*/  ISETP.NE.AND P1, PT, R2, RZ, PT ;  /* 0x000000ff0200720c */ /* 0x000fe20003f25270 */
[----:B------:R-:W-:Y:S01]  /*0d30*/  IMAD R153, R242, 0x2e, RZ ;  /* 0x0000002ef2997824 */ /* 0x000fe200078e02ff */
[----:B------:R-:W-:Y:S01]  /*0d40*/  LOP3.LUT R5, RZ, R2, RZ, 0x33, !PT ;  /* 0x00000002ff057212 */ /* 0x000fe200078e33ff */
[----:B------:R-:W-:-:S02]  /*0d50*/  @!P3 IMAD.IADD R10, R10, 0x1, -R13 ;  /* 0x000000010a0ab824 */ /* 0x000fc400078e0a0d */
[----:B------:R-:W-:Y:S01]  /*0d60*/  @!P4 IMAD.IADD R11, R11, 0x1, -R13 ;  /* 0x000000010b0bc824 */ /* 0x000fe200078e0a0d */
[C---:B------:R-:W-:Y:S01]  /*0d70*/  SEL R4, R5.reuse, R4, !P1 ;  /* 0x0000000405047207 */ /* 0x040fe20004800000 */
[----:B------:R-:W-:Y:S01]  /*0d80*/  @!P6 IMAD.MOV R8, RZ, RZ, -R8 ;  /* 0x000000ffff08e224 */ /* 0x000fe200078e0a08 */
[----:B------:R-:W-:Y:S01]  /*0d90*/  SEL R5, R5, R6, !P1 ;  /* 0x0000000605057207 */ /* 0x000fe20004800000 */
[----:B------:R-:W-:Y:S01]  /*0da0*/  @!P5 IMAD.MOV R9, RZ, RZ, -R9 ;  /* 0x000000ffff09d224 */ /* 0x000fe200078e0a09 */
[----:B------:R-:W-:Y:S01]  /*0db0*/  ISETP.NE.AND P1, PT, R3, RZ, PT ;  /* 0x000000ff0300720c */ /* 0x000fe20003f25270 */
[----:B------:R-:W-:Y:S01]  /*0dc0*/  @!P2 IMAD.MOV R10, RZ, RZ, -R10 ;  /* 0x000000ffff0aa224 */ /* 0x000fe200078e0a0a */
[----:B------:R-:W-:Y:S01]  /*0dd0*/  LOP3.LUT R3, RZ, R3, RZ, 0x33, !PT ;  /* 0x00000003ff037212 */ /* 0x000fe200078e33ff */
[----:B------:R-:W-:Y:S02]  /*0de0*/  IMAD R5, R5, UR4, RZ ;  /* 0x0000000405057c24 */ /* 0x000fe4000f8e02ff */
[----:B------:R-:W-:Y:S01]  /*0df0*/  @!P0 IMAD.MOV R11, RZ, RZ, -R11 ;  /* 0x000000ffff0b8224 */ /* 0x000fe200078e0a0b */
[C---:B------:R-:W-:Y:S01]  /*0e00*/  SEL R24, R3.reuse, R8, !P1 ;  /* 0x0000000803187207 */ /* 0x040fe20004800000 */
[----:B------:R-:W-:Y:S01]  /*0e10*/  IMAD R4, R4, UR4, RZ ;  /* 0x0000000404047c24 */ /* 0x000fe2000f8e02ff */
[----:B------:R-:W-:Y:S01]  /*0e20*/  SHF.R.S32.HI R2, RZ, 0x1f, R5 ;  /* 0x0000001fff027819 */ /* 0x000fe20000011405 */
[----:B------:R-:W-:Y:S01]  /*0e30*/  UIADD3 UR4, UR14, 0x10000, URZ ;  /* 0x000100000e047890 */ /* 0x000fe2000fffe03f */
[C---:B------:R-:W-:Y:S01]  /*0e40*/  SEL R25, R3.reuse, R9, !P1 ;  /* 0x0000000903197207 */ /* 0x040fe20004800000 */
[C---:B------:R-:W-:Y:S01]  /*0e50*/  IMAD R155, R242.reuse, 0x2d, RZ ;  /* 0x0000002df29b7824 */ /* 0x040fe200078e02ff */
[C---:B------:R-:W-:Y:S01]  /*0e60*/  SEL R26, R3.reuse, R10, !P1 ;  /* 0x0000000a031a7207 */ /* 0x040fe20004800000 */
[----:B------:R-:W-:Y:S01]  /*0e70*/  USHF.R.U32.HI UR10, URZ, 0x4, UR4 ;  /* 0x000000043f0a7899 */ /* 0x000fe20008011604 */
[----:B------:R-:W-:Y:S01]  /*0e80*/  SEL R27, R3, R11, !P1 ;  /* 0x0000000b031b7207 */ /* 0x000fe20004800000 */
[C---:B------:R-:W-:Y:S01]  /*0e90*/  IMAD R157, R242.reuse, 0x2c, RZ ;  /* 0x0000002cf29d7824 */ /* 0x040fe200078e02ff */
[C---:B------:R-:W-:Y:S01]  /*0ea0*/  SHF.L.U64.HI R3, R5.reuse, 0x1, R2 ;  /* 0x0000000105037819 */ /* 0x040fe20000010202 */
[----:B------:R-:W-:Y:S01]  /*0eb0*/  IMAD.SHL.U32 R2, R5, 0x2, RZ ;  /* 0x0000000205027824 */ /* 0x000fe200078e00ff */
[----:B------:R-:W-:Y:S01]  /*0ec0*/  SHF.R.S32.HI R7, RZ, 0x1f, R4 ;  /* 0x0000001fff077819 */ /* 0x000fe20000011404 */
[----:B------:R-:W-:Y:S01]  /*0ed0*/  USGXT.U32 UR10, UR10, 0xe ;  /* 0x0000000e0a0a789a */ /* 0x000fe20008000000 */
[----:B------:R-:W-:Y:S01]  /*0ee0*/  IMAD R159, R242, 0x2b, RZ ;  /* 0x0000002bf29f7824 */ /* 0x000fe200078e02ff */
[----:B------:R-:W-:Y:S01]  /*0ef0*/  UMOV UR4, URZ ;  /* 0x0000003f00047c82 */ /* 0x000fe20008000000 */
[----:B------:R-:W-:Y:S01]  /*0f00*/  IMAD.WIDE R8, R29, 0x2, R2 ;  /* 0x000000021d087825 */ /* 0x000fe200078e0202 */
[----:B------:R-:W-:-:S03]  /*0f10*/  SHF.L.U64.HI R5, R4, 0x1, R7 ;  /* 0x0000000104057819 */ /* 0x000fc60000010207 */
[--C-:B------:R-:W-:Y:S01]  /*0f20*/  IMAD.WIDE R10, R31, 0x2, R2.reuse ;  /* 0x000000021f0a7825 */ /* 0x100fe200078e0202 */
[----:B------:R1:W-:Y:S03]  /*0f30*/  STL.64 [R1+0xa8], R8 ;  /* 0x0000a80801007387 */ /* 0x0003e60000100a00 */
[----:B------:R-:W-:Y:S01]  /*0f40*/  IMAD.WIDE R6, R33, 0x2, R2 ;  /* 0x0000000221067825 */ /* 0x000fe200078e0202 */
[----:B------:R2:W-:Y:S03]  /*0f50*/  STL.64 [R1+0x98], R10 ;  /* 0x0000980a01007387 */ /* 0x0005e60000100a00 */
[----:B------:R-:W-:Y:S01]  /*0f60*/  IMAD.SHL.U32 R4, R4, 0x2, RZ ;  /* 0x0000000204047824 */ /* 0x000fe200078e00ff */
[----:B------:R3:W-:Y:S01]  /*0f70*/  STL.64 [R1+0x88], R6 ;  /* 0x0000880601007387 */ /* 0x0007e20000100a00 */
[----:B------:R-:W-:-:S02]  /*0f80*/  IMAD R161, R242, 0x2a, RZ ;  /* 0x0000002af2a17824 */ /* 0x000fc400078e02ff */
[----:B------:R-:W-:Y:S01]  /*0f90*/  IMAD.WIDE R244, R29, 0x2, R4 ;  /* 0x000000021df47825 */ /* 0x000fe200078e0204 */
[----:B------:R-:W-:-:S03]  /*0fa0*/  CS2R R28, SRZ ;  /* 0x00000000001c7805 */ /* 0x000fc6000001ff00 */
[----:B-1----:R-:W-:-:S04]  /*0fb0*/  IMAD.WIDE R8, R35, 0x2, R2 ;  /* 0x0000000223087825 */ /* 0x002fc800078e0202 */
[--C-:B--2---:R-:W-:Y:S01]  /*0fc0*/  IMAD.WIDE R10, R37, 0x2, R2.reuse ;  /* 0x00000002250a7825 */ /* 0x104fe200078e0202 */
[----:B------:R1:W-:Y:S03]  /*0fd0*/  STL.64 [R1+0x78], R8 ;  /* 0x0000780801007387 */ /* 0x0003e60000100a00 */
[----:B---3--:R-:W-:Y:S01]  /*0fe0*/  IMAD.WIDE R6, R39, 0x2, R2 ;  /* 0x0000000227067825 */ /* 0x008fe200078e0202 */
[----:B------:R2:W-:Y:S03]  /*0ff0*/  STL.64 [R1+0x68], R10 ;  /* 0x0000680a01007387 */ /* 0x0005e60000100a00 */
[----:B------:R-:W-:Y:S01]  /*1000*/  IMAD.WIDE R248, R31, 0x2, R4 ;  /* 0x000000021ff87825 */ /* 0x000fe200078e0204 */
[----:B------:R3:W-:Y:S01]  /*1010*/  STL.64 [R1+0x58], R6 ;  /* 0x0000580601007387 */ /* 0x0007e20000100a00 */
[----:B------:R-:W-:-:S02]  /*1020*/  CS2R R30, SRZ ;  /* 0x00000000001e7805 */ /* 0x000fc4000001ff00 */
[----:B------:R-:W-:Y:S01]  /*1030*/  IMAD.WIDE R246, R33, 0x2, R4 ;  /* 0x0000000221f67825 */ /* 0x000fe200078e0204 */
[----:B------:R-:W-:-:S03]  /*1040*/  CS2R R32, SRZ ;  /* 0x0000000000207805 */ /* 0x000fc6000001ff00 */
[----:B-1----:R-:W-:-:S04]  /*1050*/  IMAD.WIDE R8, R41, 0x2, R2 ;  /* 0x0000000229087825 */ /* 0x002fc800078e0202 */
[--C-:B--2---:R-:W-:Y:S01]  /*1060*/  IMAD.WIDE R10, R43, 0x2, R2.reuse ;  /* 0x000000022b0a7825 */ /* 0x104fe200078e0202 */
[----:B------:R1:W-:Y:S03]  /*1070*/  STL.64 [R1+0x48], R8 ;  /* 0x0000480801007387 */ /* 0x0003e60000100a00 */
[----:B---3--:R-:W-:Y:S01]  /*1080*/  IMAD.WIDE R6, R45, 0x2, R2 ;  /* 0x000000022d067825 */ /* 0x008fe200078e0202 */
[----:B------:R2:W-:Y:S03]  /*1090*/  STL.64 [R1+0x38], R10 ;  /* 0x0000380a01007387 */ /* 0x0005e60000100a00 */
[C---:B------:R-:W-:Y:S01]  /*10a0*/  IMAD R163, R242.reuse, 0x29, RZ ;  /* 0x00000029f2a37824 */ /* 0x040fe200078e02ff */
[----:B------:R-:W-:Y:S01]  /*10b0*/  STL.64 [R1+0x28], R6 ;  /* 0x0000280601007387 */ /* 0x000fe20000100a00 */
[----:B------:R-:W-:-:S02]  /*10c0*/  IMAD R165, R242, 0x28, RZ ;  /* 0x00000028f2a57824 */ /* 0x000fc400078e02ff */
[----:B------:R-:W-:Y:S02]  /*10d0*/  IMAD R167, R242, 0x27, RZ ;  /* 0x00000027f2a77824 */ /* 0x000fe400078e02ff */
[----:B-1----:R-:W-:-:S04]  /*10e0*/  IMAD.WIDE R8, R47, 0x2, R2 ;  /* 0x000000022f087825 */ /* 0x002fc800078e0202 */
[----:B--2---:R-:W-:Y:S01]  /*10f0*/  IMAD.WIDE R10, R251, 0x2, R2 ;  /* 0x00000002fb0a7825 */ /* 0x004fe200078e0202 */
[----:B------:R-:W-:Y:S03]  /*1100*/  STL.64 [R1+0x18], R8 ;  /* 0x0000180801007387 */ /* 0x000fe60000100a00 */
[C---:B------:R-:W-:Y:S01]  /*1110*/  IMAD R169, R242.reuse, 0x26, RZ ;  /* 0x00000026f2a97824 */ /* 0x040fe200078e02ff */
[----:B------:R-:W-:Y:S01]  /*1120*/  STL.64 [R1+0x8], R10 ;  /* 0x0000080a01007387 */ /* 0x000fe20000100a00 */
[C---:B------:R-:W-:Y:S02]  /*1130*/  IMAD R171, R242.reuse, 0x25, RZ ;  /* 0x00000025f2ab7824 */ /* 0x040fe400078e02ff */
[C---:B------:R-:W-:Y:S01]  /*1140*/  IMAD R173, R242.reuse, 0x24, RZ ;  /* 0x00000024f2ad7824 */ /* 0x040fe200078e02ff */
[----:B------:R1:W-:Y:S01]  /*1150*/  STL.64 [R1+0xa0], R244 ;  /* 0x0000a0f401007387 */ /* 0x0003e20000100a00 */
[----:B------:R-:W-:-:S02]  /*1160*/  IMAD R175, R242, 0x23, RZ ;  /* 0x00000023f2af7824 */ /* 0x000fc400078e02ff */
[C---:B------:R-:W-:Y:S01]  /*1170*/  IMAD R177, R242.reuse, 0x22, RZ ;  /* 0x00000022f2b17824 */ /* 0x040fe200078e02ff */
[----:B------:R2:W-:Y:S01]  /*1180*/  STL.64 [R1+0x90], R248 ;  /* 0x000090f801007387 */ /* 0x0005e20000100a00 */
[C---:B------:R-:W-:Y:S02]  /*1190*/  IMAD R179, R242.reuse, 0x21, RZ ;  /* 0x00000021f2b37824 */ /* 0x040fe400078e02ff */
[C---:B------:R-:W-:Y:S01]  /*11a0*/  IMAD.SHL.U32 R181, R242.reuse, 0x20, RZ ;  /* 0x00000020f2b57824 */ /* 0x040fe200078e00ff */
[----:B------:R3:W-:Y:S01]  /*11b0*/  STL.64 [R1+0x80], R246 ;  /* 0x000080f601007387 */ /* 0x0007e20000100a00 */
[C---:B------:R-:W-:Y:S02]  /*11c0*/  IMAD R183, R242.reuse, 0x1f, RZ ;  /* 0x0000001ff2b77824 */ /* 0x040fe400078e02ff */
[----:B------:R-:W-:Y:S02]  /*11d0*/  IMAD R185, R242, 0x1e, RZ ;  /* 0x0000001ef2b97824 */ /* 0x000fe400078e02ff */
[----:B-1----:R-:W-:Y:S01]  /*11e0*/  IMAD.WIDE R244, R35, 0x2, R4 ;  /* 0x0000000223f47825 */ /* 0x002fe200078e0204 */
[----:B------:R-:W-:-:S03]  /*11f0*/  CS2R R34, SRZ ;  /* 0x0000000000227805 */ /* 0x000fc6000001ff00 */
[--C-:B--2---:R-:W-:Y:S01]  /*1200*/  IMAD.WIDE R248, R37, 0x2, R4.reuse ;  /* 0x0000000225f87825 */ /* 0x104fe200078e0204 */
[----:B------:R1:W-:Y:S01]  /*1210*/  STL.64 [R1+0x70], R244 ;  /* 0x000070f401007387 */ /* 0x0003e20000100a00 */
[----:B------:R-:W-:Y:S02]  /*1220*/  CS2R R36, SRZ ;  /* 0x0000000000247805 */ /* 0x000fe4000001ff00 */
[----:B---3--:R-:W-:Y:S01]  /*1230*/  IMAD.WIDE R246, R39, 0x2, R4 ;  /* 0x0000000227f67825 */ /* 0x008fe200078e0204 */
[----:B------:R2:W-:Y:S01]  /*1240*/  STL.64 [R1+0x60], R248 ;  /* 0x000060f801007387 */ /* 0x0005e20000100a00 */
[----:B------:R-:W-:Y:S02]  /*1250*/  CS2R R38, SRZ ;  /* 0x0000000000267805 */ /* 0x000fe4000001ff00 */
[C---:B------:R-:W-:Y:S01]  /*1260*/  IMAD R187, R242.reuse, 0x1d, RZ ;  /* 0x0000001df2bb7824 */ /* 0x040fe200078e02ff */
[----:B------:R3:W-:Y:S01]  /*1270*/  STL.64 [R1+0x50], R246 ;  /* 0x000050f601007387 */ /* 0x0007e20000100a00 */
[----:B------:R-:W-:-:S02]  /*1280*/  IMAD R189, R242, 0x1c, RZ ;  /* 0x0000001cf2bd7824 */ /* 0x000fc400078e02ff */
[----:B------:R-:W-:Y:S02]  /*1290*/  IMAD R191, R242, 0x1b, RZ ;  /* 0x0000001bf2bf7824 */ /* 0x000fe400078e02ff */
[----:B-1----:R-:W-:Y:S01]  /*12a0*/  IMAD.WIDE R244, R41, 0x2, R4 ;  /* 0x0000000229f47825 */ /* 0x002fe200078e0204 */
[----:B------:R-:W-:-:S03]  /*12b0*/  CS2R R40, SRZ ;  /* 0x0000000000287805 */ /* 0x000fc6000001ff00 */
[--C-:B--2---:R-:W-:Y:S01]  /*12c0*/  IMAD.WIDE R248, R43, 0x2, R4.reuse ;  /* 0x000000022bf87825 */ /* 0x104fe200078e0204 */
[----:B------:R1:W-:Y:S01]  /*12d0*/  STL.64 [R1+0x40], R244 ;  /* 0x000040f401007387 */ /* 0x0003e20000100a00 */
[----:B------:R-:W-:Y:S02]  /*12e0*/  CS2R R42, SRZ ;  /* 0x00000000002a7805 */ /* 0x000fe4000001ff00 */
[----:B---3--:R-:W-:Y:S01]  /*12f0*/  IMAD.WIDE R246, R45, 0x2, R4 ;  /* 0x000000022df67825 */ /* 0x008fe200078e0204 */
[----:B------:R-:W-:Y:S01]  /*1300*/  STL.64 [R1+0x30], R248 ;  /* 0x000030f801007387 */ /* 0x000fe20000100a00 */
[----:B------:R-:W-:Y:S02]  /*1310*/  CS2R R44, SRZ ;  /* 0x00000000002c7805 */ /* 0x000fe4000001ff00 */
[C---:B------:R-:W-:Y:S01]  /*1320*/  IMAD R193, R242.reuse, 0x1a, RZ ;  /* 0x0000001af2c17824 */ /* 0x040fe200078e02ff */
[----:B------:R-:W-:Y:S01]  /*1330*/  STL.64 [R1+0x20], R246 ;  /* 0x000020f601007387 */ /* 0x000fe20000100a00 */
[----:B------:R-:W-:-:S02]  /*1340*/  IMAD R195, R242, 0x19, RZ ;  /* 0x00000019f2c37824 */ /* 0x000fc400078e02ff */
[----:B------:R-:W-:Y:S02]  /*1350*/  IMAD R197, R242, 0x18, RZ ;  /* 0x00000018f2c57824 */ /* 0x000fe400078e02ff */
[----:B-1----:R-:W-:Y:S01]  /*1360*/  IMAD.WIDE R244, R47, 0x2, R4 ;  /* 0x000000022ff47825 */ /* 0x002fe200078e0204 */
[----:B------:R-:W-:-:S03]  /*1370*/  CS2R R46, SRZ ;  /* 0x00000000002e7805 */ /* 0x000fc6000001ff00 */
[C---:B------:R-:W-:Y:S01]  /*1380*/  IMAD R199, R242.reuse, 0x17, RZ ;  /* 0x00000017f2c77824 */ /* 0x040fe200078e02ff */
[----:B------:R1:W-:Y:S01]  /*1390*/  STL.64 [R1+0x10], R244 ;  /* 0x000010f401007387 */ /* 0x0003e20000100a00 */
[C---:B------:R-:W-:Y:S02]  /*13a0*/  IMAD R201, R242.reuse, 0x16, RZ ;  /* 0x00000016f2c97824 */ /* 0x040fe400078e02ff */
[C---:B------:R-:W-:Y:S02]  /*13b0*/  IMAD R203, R242.reuse, 0x15, RZ ;  /* 0x00000015f2cb7824 */ /* 0x040fe400078e02ff */
[C---:B------:R-:W-:Y:S02]  /*13c0*/  IMAD R205, R242.reuse, 0x14, RZ ;  /* 0x00000014f2cd7824 */ /* 0x040fe400078e02ff */
[C---:B------:R-:W-:Y:S02]  /*13d0*/  IMAD R207, R242.reuse, 0x13, RZ ;  /* 0x00000013f2cf7824 */ /* 0x040fe400078e02ff */
[----:B------:R-:W-:-:S02]  /*13e0*/  IMAD R209, R242, 0x12, RZ ;  /* 0x00000012f2d17824 */ /* 0x000fc400078e02ff */
[----:B------:R-:W-:Y:S01]  /*13f0*/  IMAD R211, R242, 0x11, RZ ;  /* 0x00000011f2d37824 */ /* 0x000fe200078e02ff */
[----:B-1----:R-:W-:Y:S01]  /*1400*/  LEA R244, P0, R252, UR6, 0x1 ;  /* 0x00000006fcf47c11 */ /* 0x002fe2000f8008ff */
[----:B------:R-:W-:Y:S01]  /*1410*/  IMAD R245, R25, UR5, RZ ;  /* 0x0000000519f57c24 */ /* 0x000fe2000f8e02ff */
[----:B------:R-:W-:Y:S01]  /*1420*/  UIADD3 UR6, UP0, UR10, 0x2, URZ ;  /* 0x000000020a067890 */ /* 0x000fe2000ff1e03f */
[----:B------:R-:W-:Y:S01]  /*1430*/  IMAD.SHL.U32 R213, R242, 0x10, RZ ;  /* 0x00000010f2d57824 */ /* 0x000fe200078e00ff */
[----:B------:R-:W-:Y:S01]  /*1440*/  LEA.HI.X.SX32 R252, R252, UR7, 0x1, P0 ;  /* 0x00000007fcfc7c11 */ /* 0x000fe200080f0eff */
[----:B------:R1:W-:Y:S01]  /*1450*/  STL [R1], R244 ;  /* 0x000000f401007387 */ /* 0x0003e20000100800 */
[C---:B------:R-:W-:Y:S01]  /*1460*/  IMAD R215, R242.reuse, 0xf, RZ ;  /* 0x0000000ff2d77824 */ /* 0x040fe200078e02ff */
[----:B------:R-:W-:Y:S01]  /*1470*/  UIADD3.X UR7, UR4, 0x40000040, URZ, UP0, !UPT ;  /* 0x4000004004077890 */ /* 0x000fe200087fe43f */
[C---:B------:R-:W-:Y:S02]  /*1480*/  IMAD R217, R242.reuse, 0xe, RZ ;  /* 0x0000000ef2d97824 */ /* 0x040fe400078e02ff */
[C---:B------:R-:W-:Y:S01]  /*1490*/  IMAD R219, R242.reuse, 0xd, RZ ;  /* 0x0000000df2db7824 */ /* 0x040fe200078e02ff */
[----:B------:R-:W-:Y:S01]  /*14a0*/  UIADD3.64 UR22, UR6, 0x2, URZ ;  /* 0x0000000206167897 */ /* 0x000fe2000fffe03f */
[C---:B------:R-:W-:Y:S01]  /*14b0*/  IMAD R221, R242.reuse, 0xc, RZ ;  /* 0x0000000cf2dd7824 */ /* 0x040fe200078e02ff */
[----:B------:R-:W-:Y:S01]  /*14c0*/  UIADD3.64 UR18, UR6, 0x4, URZ ;  /* 0x0000000406127897 */ /* 0x000fe2000fffe03f */
[----:B------:R-:W-:Y:S01]  /*14d0*/  IMAD R222, R242, 0xb, RZ ;  /* 0x0000000bf2de7824 */ /* 0x000fe200078e02ff */
[----:B-1----:R-:W-:Y:S01]  /*14e0*/  SHF.R.S32.HI R244, RZ, 0x6, R0 ;  /* 0x00000006fff47819 */ /* 0x002fe20000011400 */
[----:B------:R-:W-:Y:S01]  /*14f0*/  IMAD R0, R24, UR5, RZ ;  /* 0x0000000518007c24 */ /* 0x000fe2000f8e02ff */
[----:B------:R-:W-:Y:S01]  /*1500*/  CS2R R24, SRZ ;  /* 0x0000000000187805 */ /* 0x000fe2000001ff00 */
[----:B------:R-:W-:-:S02]  /*1510*/  IMAD R224, R242, 0xa, RZ ;  /* 0x0000000af2e07824 */ /* 0x000fc400078e02ff */
[----:B------:R1:W-:Y:S01]  /*1520*/  STL [R1+0xe4], R244 ;  /* 0x0000e4f401007387 */ /* 0x0003e20000100800 */
[C---:B------:R-:W-:Y:S02]  /*1530*/  IMAD R226, R242.reuse, 0x9, RZ ;  /* 0x00000009f2e27824 */ /* 0x040fe400078e02ff */
[C---:B------:R-:W-:Y:S01]  /*1540*/  IMAD.SHL.U32 R228, R242.reuse, 0x8, RZ ;  /* 0x00000008f2e47824 */ /* 0x040fe200078e00ff */
[----:B------:R2:W-:Y:S01]  /*1550*/  STL [R1+0x134], R0 ;  /* 0x0001340001007387 */ /* 0x0005e20000100800 */
[C---:B------:R-:W-:Y:S02]  /*1560*/  IMAD R230, R242.reuse, 0x7, RZ ;  /* 0x00000007f2e67824 */ /* 0x040fe400078e02ff */
[C---:B------:R-:W-:Y:S01]  /*1570*/  IMAD R232, R242.reuse, 0x6, RZ ;  /* 0x00000006f2e87824 */ /* 0x040fe200078e02ff */
[----:B------:R-:W-:Y:S01]  /*1580*/  STL [R1+0x130], R245 ;  /* 0x000130f501007387 */ /* 0x000fe20000100800 */
[----:B------:R-:W-:Y:S02]  /*1590*/  IMAD R234, R242, 0x5, RZ ;  /* 0x00000005f2ea7824 */ /* 0x000fe400078e02ff */
[----:B-1----:R-:W-:-:S02]  /*15a0*/  IMAD R244, R26, UR5, RZ ;  /* 0x000000051af47c24 */ /* 0x002fc4000f8e02ff */
[C---:B------:R-:W-:Y:S02]  /*15b0*/  IMAD.SHL.U32 R236, R242.reuse, 0x4, RZ ;  /* 0x00000004f2ec7824 */ /* 0x040fe400078e00ff */
[----:B--2---:R-:W-:Y:S01]  /*15c0*/  IMAD R0, R27, UR5, RZ ;  /* 0x000000051b007c24 */ /* 0x004fe2000f8e02ff */
[----:B------:R-:W-:Y:S01]  /*15d0*/  STL [R1+0x12c], R244 ;  /* 0x00012cf401007387 */ /* 0x000fe20000100800 */
[C---:B------:R-:W-:Y:S01]  /*15e0*/  IMAD R238, R242.reuse, 0x3, RZ ;  /* 0x00000003f2ee7824 */ /* 0x040fe200078e02ff */
[----:B------:R-:W-:Y:S01]  /*15f0*/  CS2R R26, SRZ ;  /* 0x00000000001a7805 */ /* 0x000fe2000001ff00 */
[----:B------:R-:W-:Y:S01]  /*1600*/  IMAD.SHL.U32 R241, R242, 0x2, RZ ;  /* 0x00000002f2f17824 */ /* 0x000fe200078e00ff */
[----:B------:R1:W-:Y:S01]  /*1610*/  STL [R1+0x128], R0 ;  /* 0x0001280001007387 */ /* 0x0003e20000100800 */
[----:B------:R-:W-:-:S04]  /*1620*/  IMAD.WIDE R6, R141, 0x2, R2 ;  /* 0x000000028d067825 */ /* 0x000fc800078e0202 */
        /* <DEDUP_REMOVED lines=8> */
[----:B0-----:R-:W-:-:S04]  /*16b0*/  IMAD.WIDE R56, R159, 0x2, R2 ;  /* 0x000000029f387825 */ /* 0x001fc800078e0202 */
        /* <DEDUP_REMOVED lines=94> */
[----:B-1----:R-:W-:-:S07]  /*1ca0*/  IMAD.U32 R0, RZ, RZ, UR8 ;  /* 0x00000008ff007e24 */ /* 0x002fce000f8e00ff */
.L_x_1:
[----:B------:R-:W-:Y:S01]  /*1cb0*/  STL [R1+0x360], R148 ;  /* 0x0003609401007387 */ /* 0x000fe20000100800 */
[----:B------:R-:W-:Y:S02]  /*1cc0*/  PRMT R247, RZ, 0x7610, R247 ;  /* 0x00007610fff77816 */ /* 0x000fe400000000f7 */
[----:B------:R-:W-:Y:S01]  /*1cd0*/  ISETP.GT.AND P3, PT, R0, RZ, PT ;  /* 0x000000ff0000720c */ /* 0x000fe20003f64270 */
[----:B------:R-:W-:Y:S01]  /*1ce0*/  STL [R1+0x35c], R149 ;  /* 0x00035c9501007387 */ /* 0x000fe20000100800 */
[----:B-----5:R-:W-:Y:S02]  /*1cf0*/  IADD3 R244, P0, R4, UR12, RZ ;  /* 0x0000000c04f47c10 */ /* 0x020fe4000ff1e0ff */
[----:B------:R-:W-:Y:S01]  /*1d00*/  IADD3 R246, P1, R2, UR12, RZ ;  /* 0x0000000c02f67c10 */ /* 0x000fe2000ff3e0ff */
[----:B------:R-:W-:Y:S01]  /*1d10*/  STL [R1+0x358], R14 ;  /* 0x0003580e01007387 */ /* 0x000fe20000100800 */
[----:B------:R-:W-:Y:S02]  /*1d20*/  IADD3.X R245, R5, UR13, RZ, P0, !PT ;  /* 0x0000000d05f57c10 */ /* 0x000fe400087fe4ff */
[----:B------:R-:W-:Y:S01]  /*1d30*/  ISETP.GT.AND P0, PT, R0, 0x1, PT ;  /* 0x000000010000780c */ /* 0x000fe20003f04270 */
[----:B------:R-:W-:Y:S04]  /*1d40*/  STL [R1+0x354], R15 ;  /* 0x0003540f01007387 */ /* 0x000fe80000100800 */
        /* <DEDUP_REMOVED lines=21> */
[----:B------:R0:W-:Y:S04]  /*1ea0*/  STL.S16 [R1+0x118], R247 ;  /* 0x000118f701007387 */ /* 0x0001e80000100600 */
[----:B0-----:R-:W2:Y:S04]  /*1eb0*/  LDL R247, [R1+0x118] ;  /* 0x0001180001f77983 */ /* 0x001ea80000100800 */
[----:B--2---:R0:W2:Y:S01]  /*1ec0*/  @P3 LDG.E.U16 R247, desc[UR24][R244.64] ;  /* 0x00000018f4f73981 */ /* 0x0040a2000c1e1500 */
[----:B------:R-:W-:-:S02]  /*1ed0*/  PRMT R148, RZ, 0x7610, R148 ;  /* 0x00007610ff947816 */ /* 0x000fc40000000094 */
[----:B------:R-:W-:Y:S02]  /*1ee0*/  PRMT R149, RZ, 0x7610, R149 ;  /* 0x00007610ff957816 */ /* 0x000fe40000000095 */
[----:B0-----:R-:W-:-:S04]  /*1ef0*/  IADD3 R244, P2, R242, UR12, RZ ;  /* 0x0000000cf2f47c10 */ /* 0x001fc8000ff5e0ff */
[----:B------:R-:W-:Y:S02]  /*1f00*/  IADD3.X R245, R243, UR13, RZ, P2, !PT ;  /* 0x0000000df3f57c10 */ /* 0x000fe400097fe4ff */
[----:B------:R-:W-:-:S03]  /*1f10*/  PRMT R14, RZ, 0x7610, R14 ;  /* 0x00007610ff0e7816 */ /* 0x000fc6000000000e */
[----:B------:R0:W3:Y:S01]  /*1f20*/  @P0 LDG.E.U16 R149, desc[UR24][R244.64] ;  /* 0x00000018f4950981 */ /* 0x0000e2000c1e1500 */
[----:B------:R-:W-:Y:S02]  /*1f30*/  PRMT R15, RZ, 0x7610, R15 ;  /* 0x00007610ff0f7816 */ /* 0x000fe4000000000f */
[----:B------:R-:W-:Y:S02]  /*1f40*/  PRMT R146, RZ, 0x7610, R146 ;  /* 0x00007610ff927816 */ /* 0x000fe40000000092 */
[----:B------:R-:W-:Y:S02]  /*1f50*/  PRMT R147, RZ, 0x7610, R147 ;  /* 0x00007610ff937816 */ /* 0x000fe40000000093 */
[----:B------:R-:W-:Y:S02]  /*1f60*/  PRMT R12, RZ, 0x7610, R12 ;  /* 0x00007610ff0c7816 */ /* 0x000fe4000000000c */
[----:B------:R-:W-:Y:S01]  /*1f70*/  PRMT R13, RZ, 0x7610, R13 ;  /* 0x00007610ff0d7816 */ /* 0x000fe2000000000d */
[----:B--2---:R1:W-:Y:S04]  /*1f80*/  @P3 STL [R1+0x118], R247 ;  /* 0x000118f701003387 */ /* 0x0043e80000100800 */
[----:B------:R-:W-:Y:S04]  /*1f90*/  STL [R1+0x144], R242 ;  /* 0x000144f201007387 */ /* 0x000fe80000100800 */
[----:B------:R-:W-:Y:S01]  /*1fa0*/  STL [R1+0x140], R243 ;  /* 0x000140f301007387 */ /* 0x000fe20000100800 */
[----:B-1----:R-:W-:-:S02]  /*1fb0*/  IADD3.X R247, R3, UR13, RZ, P1, !PT ;  /* 0x0000000d03f77c10 */ /* 0x002fc40008ffe4ff */
[----:B------:R-:W-:-:S03]  /*1fc0*/  ISETP.GT.AND P1, PT, R0, 0x2, PT ;  /* 0x000000020000780c */ /* 0x000fc60003f24270 */
[----:B------:R1:W2:Y:S01]  /*1fd0*/  @P3 LDG.E.U16 R148, desc[UR24][R246.64] ;  /* 0x00000018f6943981 */ /* 0x0002a2000c1e1500 */
[----:B0-----:R-:W-:Y:S02]  /*1fe0*/  IADD3 R244, P3, R138, UR12, RZ ;  /* 0x0000000c8af47c10 */ /* 0x001fe4000ff7e0ff */
[----:B-1----:R-:W-:Y:S02]  /*1ff0*/  IADD3 R246, P2, R240, UR12, RZ ;  /* 0x0000000cf0f67c10 */ /* 0x002fe4000ff5e0ff */
[----:B------:R-:W-:Y:S02]  /*2000*/  IADD3.X R245, R139, UR13, RZ, P3, !PT ;  /* 0x0000000d8bf57c10 */ /* 0x000fe40009ffe4ff */
[----:B------:R-:W-:Y:S02]  /*2010*/  IADD3.X R247, R241, UR13, RZ, P2, !PT ;  /* 0x0000000df1f77c10 */ /* 0x000fe400097fe4ff */
[C---:B------:R-:W-:Y:S01]  /*2020*/  ISETP.GT.AND P2, PT, R0.reuse, 0x3, PT ;  /* 0x000000030000780c */ /* 0x040fe20003f44270 */
[----:B------:R0:W4:Y:S04]  /*2030*/  @P1 LDG.E.U16 R15, desc[UR24][R244.64] ;  /* 0x00000018f40f1981 */ /* 0x000128000c1e1500 */
[----:B------:R1:W4:Y:S01]  /*2040*/  @P1 LDG.E.U16 R14, desc[UR24][R246.64] ;  /* 0x00000018f60e1981 */ /* 0x000322000c1e1500 */
[----:B------:R-:W-:-:S02]  /*2050*/  ISETP.GT.AND P1, PT, R0, 0x4, PT ;  /* 0x000000040000780c */ /* 0x000fc40003f24270 */
[----:B0-----:R-:W-:Y:S02]  /*2060*/  IADD3 R244, P3, R136, UR12, RZ ;  /* 0x0000000c88f47c10 */ /* 0x001fe4000ff7e0ff */
[----:B-1----:R-:W-:Y:S02]  /*2070*/  IADD3 R246, P4, R238, UR12, RZ ;  /* 0x0000000ceef67c10 */ /* 0x002fe4000ff9e0ff */
[----:B------:R-:W-:Y:S02]  /*2080*/  IADD3.X R245, R137, UR13, RZ, P3, !PT ;  /* 0x0000000d89f57c10 */ /* 0x000fe40009ffe4ff */
[----:B------:R-:W-:-:S03]  /*2090*/  IADD3.X R247, R239, UR13, RZ, P4, !PT ;  /* 0x0000000deff77c10 */ /* 0x000fc6000a7fe4ff */
[----:B------:R0:W4:Y:S04]  /*20a0*/  @P2 LDG.E.U16 R147, desc[UR24][R244.64] ;  /* 0x00000018f4932981 */ /* 0x000128000c1e1500 */
[----:B------:R1:W4:Y:S01]  /*20b0*/  @P2 LDG.E.U16 R146, desc[UR24][R246.64] ;  /* 0x00000018f6922981 */ /* 0x000322000c1e1500 */
[----:B0-----:R-:W-:Y:S02]  /*20c0*/  IADD3 R244, P3, R134, UR12, RZ ;  /* 0x0000000c86f47c10 */ /* 0x001fe4000ff7e0ff */
[----:B-1----:R-:W-:Y:S02]  /*20d0*/  IADD3 R246, P4, R236, UR12, RZ ;  /* 0x0000000cecf67c10 */ /* 0x002fe4000ff9e0ff */
[----:B------:R-:W-:Y:S02]  /*20e0*/  IADD3.X R245, R135, UR13, RZ, P3, !PT ;  /* 0x0000000d87f57c10 */ /* 0x000fe40009ffe4ff */
[----:B------:R-:W-:-:S03]  /*20f0*/  IADD3.X R247, R237, UR13, RZ, P4, !PT ;  /* 0x0000000dedf77c10 */ /* 0x000fc6000a7fe4ff */
[----:B------:R0:W4:Y:S04]  /*2100*/  @P1 LDG.E.U16 R13, desc[UR24][R244.64] ;  /* 0x00000018f40d1981 */ /* 0x000128000c1e1500 */
[----:B------:R1:W4:Y:S01]  /*2110*/  @P1 LDG.E.U16 R12, desc[UR24][R246.64] ;  /* 0x00000018f60c1981 */ /* 0x000322000c1e1500 */
[----:B------:R-:W-:Y:S02]  /*2120*/  ISETP.GT.AND P2, PT, R0, 0x5, PT ;  /* 0x000000050000780c */ /* 0x000fe40003f44270 */
[----:B------:R-:W-:Y:S02]  /*2130*/  PRMT R144, RZ, 0x7610, R144 ;  /* 0x00007610ff907816 */ /* 0x000fe40000000090 */
[----:B0-----:R-:W-:Y:S02]  /*2140*/  IADD3 R244, P3, R132, UR12, RZ ;  /* 0x0000000c84f47c10 */ /* 0x001fe4000ff7e0ff */
[----:B-1----:R-:W-:-:S02]  /*2150*/  IADD3 R246, P4, R234, UR12, RZ ;  /* 0x0000000ceaf67c10 */ /* 0x002fc4000ff9e0ff */
[----:B------:R-:W-:Y:S02]  /*2160*/  PRMT R145, RZ, 0x7610, R145 ;  /* 0x00007610ff917816 */ /* 0x000fe40000000091 */
[----:B------:R-:W-:Y:S02]  /*2170*/  IADD3.X R247, R235, UR13, RZ, P4, !PT ;  /* 0x0000000debf77c10 */ /* 0x000fe4000a7fe4ff */
[----:B------:R-:W-:Y:S02]  /*2180*/  ISETP.GT.AND P1, PT, R0, 0x6, PT ;  /* 0x000000060000780c */ /* 0x000fe40003f24270 */
[----:B------:R-:W-:Y:S01]  /*2190*/  IADD3.X R245, R133, UR13, RZ, P3, !PT ;  /* 0x0000000d85f57c10 */ /* 0x000fe20009ffe4ff */
[----:B------:R0:W4:Y:S01]  /*21a0*/  @P2 LDG.E.U16 R144, desc[UR24][R246.64] ;  /* 0x00000018f6902981 */ /* 0x000122000c1e1500 */
[----:B------:R-:W-:-:S03]  /*21b0*/  PRMT R10, RZ, 0x7610, R10 ;  /* 0x00007610ff0a7816 */ /* 0x000fc6000000000a */
[----:B------:R1:W4:Y:S01]  /*21c0*/  @P2 LDG.E.U16 R145, desc[UR24][R244.64] ;  /* 0x00000018f4912981 */ /* 0x000322000c1e1500 */
[----:B------:R-:W-:Y:S02]  /*21d0*/  PRMT R11, RZ, 0x7610, R11 ;  /* 0x00007610ff0b7816 */ /* 0x000fe4000000000b */
[----:B0-----:R-:W-:Y:S02]  /*21e0*/  IADD3 R246, P4, R232, UR12, RZ ;  /* 0x0000000ce8f67c10 */ /* 0x001fe4000ff9e0ff */
[----:B-1----:R-:W-:Y:S02]  /*21f0*/  IADD3 R244, P3, R130, UR12, RZ ;  /* 0x0000000c82f47c10 */ /* 0x002fe4000ff7e0ff */
[----:B------:R-:W-:Y:S02]  /*2200*/  IADD3.X R247, R233, UR13, RZ, P4, !PT ;  /* 0x0000000de9f77c10 */ /* 0x000fe4000a7fe4ff */
[----:B------:R-:W-:Y:S02]  /*2210*/  ISETP.GT.AND P2, PT, R0, 0x7, PT ;  /* 0x000000070000780c */ /* 0x000fe40003f44270 */
[----:B------:R-:W-:Y:S01]  /*2220*/  IADD3.X R245, R131, UR13, RZ, P3, !PT ;  /* 0x0000000d83f57c10 */ /* 0x000fe20009ffe4ff */
[----:B------:R0:W4:Y:S04]  /*2230*/  @P1 LDG.E.U16 R10, desc[UR24][R246.64] ;  /* 0x00000018f60a1981 */ /* 0x000128000c1e1500 */
[----:B------:R1:W4:Y:S01]  /*2240*/  @P1 LDG.E.U16 R11, desc[UR24][R244.64] ;  /* 0x00000018f40b1981 */ /* 0x000322000c1e1500 */
[----:B0-----:R-:W-:-:S02]  /*2250*/  IADD3 R246, P4, R230, UR12, RZ ;  /* 0x0000000ce6f67c10 */ /* 0x001fc4000ff9e0ff */
[----:B-1----:R-:W-:Y:S02]  /*2260*/  IADD3 R244, P3, R128, UR12, RZ ;  /* 0x0000000c80f47c10 */ /* 0x002fe4000ff7e0ff */
[----:B------:R-:W-:Y:S02]  /*2270*/  IADD3.X R247, R231, UR13, RZ, P4, !PT ;  /* 0x0000000de7f77c10 */ /* 0x000fe4000a7fe4ff */
[----:B------:R-:W-:Y:S02]  /*2280*/  ISETP.GT.AND P1, PT, R0, 0x8, PT ;  /* 0x000000080000780c */ /* 0x000fe40003f24270 */
[----:B------:R-:W-:Y:S02]  /*2290*/  IADD3.X R245, R129, UR13, RZ, P3, !PT ;  /* 0x0000000d81f57c10 */ /* 0x000fe40009ffe4ff */
[----:B------:R-:W-:Y:S02]  /*22a0*/  PRMT R142, RZ, 0x7610, R142 ;  /* 0x00007610ff8e7816 */ /* 0x000fe4000000008e */
[----:B------:R-:W-:-:S02]  /*22b0*/  PRMT R143, RZ, 0x7610, R143 ;  /* 0x00007610ff8f7816 */ /* 0x000fc4000000008f */
[----:B------:R-:W-:Y:S02]  /*22c0*/  PRMT R8, RZ, 0x7610, R8 ;  /* 0x00007610ff087816 */ /* 0x000fe40000000008 */
[----:B------:R-:W-:Y:S02]  /*22d0*/  PRMT R9, RZ, 0x7610, R9 ;  /* 0x00007610ff097816 */ /* 0x000fe40000000009 */
[----:B------:R-:W-:Y:S02]  /*22e0*/  PRMT R140, RZ, 0x7610, R140 ;  /* 0x00007610ff8c7816 */ /* 0x000fe4000000008c */
[----:B------:R-:W-:Y:S02]  /*22f0*/  PRMT R141, RZ, 0x7610, R141 ;  /* 0x00007610ff8d7816 */ /* 0x000fe4000000008d */
[----:B------:R-:W-:Y:S02]  /*2300*/  PRMT R6, RZ, 0x7610, R6 ;  /* 0x00007610ff067816 */ /* 0x000fe40000000006 */
[----:B------:R-:W-:Y:S01]  /*2310*/  PRMT R7, RZ, 0x7610, R7 ;  /* 0x00007610ff077816 */ /* 0x000fe20000000007 */
[----:B--2---:R0:W-:Y:S04]  /*2320*/  STL [R1+0x114], R148 ;  /* 0x0001149401007387 */ /* 0x0041e80000100800 */
[----:B0-----:R-:W2:Y:S04]  /*2330*/  LDL.LU R148, [R1+0x360] ;  /* 0x0003600001947983 */ /* 0x001ea80000300800 */
[----:B---3--:R0:W-:Y:S04]  /*2340*/  STL [R1+0x110], R149 ;  /* 0x0001109501007387 */ /* 0x0081e80000100800 */
[----:B0-----:R-:W3:Y:S04]  /*2350*/  LDL.LU R149, [R1+0x35c] ;  /* 0x00035c0001957983 */ /* 0x001ee80000300800 */
[----:B------:R-:W-:Y:S04]  /*2360*/  STL [R1+0x14c], R240 ;  /* 0x00014cf001007387 */ /* 0x000fe80000100800 */
[----:B------:R-:W-:Y:S04]  /*2370*/  STL [R1+0x148], R241 ;  /* 0x000148f101007387 */ /* 0x000fe80000100800 */
[----:B------:R-:W-:Y:S04]  /*2380*/  STL [R1+0x154], R138 ;  /* 0x0001548a01007387 */ /* 0x000fe80000100800 */
[----:B------:R-:W-:Y:S04]  /*2390*/  STL [R1+0x150], R139 ;  /* 0x0001508b01007387 */ /* 0x000fe80000100800 */
[----:B----4-:R0:W-:Y:S04]  /*23a0*/  STL [R1+0x10c], R14 ;  /* 0x00010c0e01007387 */ /* 0x0101e80000100800 */
[----:B0-----:R-:W4:Y:S04]  /*23b0*/  LDL.LU R14, [R1+0x358] ;  /* 0x00035800010e7983 */ /* 0x001f280000300800 */
[----:B------:R0:W-:Y:S04]  /*23c0*/  STL [R1+0x108], R15 ;  /* 0x0001080f01007387 */ /* 0x0001e80000100800 */
[----:B0-----:R-:W3:Y:S04]  /*23d0*/  LDL.LU R15, [R1+0x354] ;  /* 0x00035400010f7983 */ /* 0x001ee80000300800 */
[----:B------:R-:W-:Y:S04]  /*23e0*/  STL [R1+0x15c], R238 ;  /* 0x00015cee01007387 */ /* 0x000fe80000100800 */
[----:B------:R-:W-:Y:S04]  /*23f0*/  STL [R1+0x158], R239 ;  /* 0x000158ef01007387 */ /* 0x000fe80000100800 */
[----:B------:R-:W-:Y:S04]  /*2400*/  STL [R1+0x164], R136 ;  /* 0x0001648801007387 */ /* 0x000fe80000100800 */
[----:B------:R-:W-:Y:S04]  /*2410*/  STL [R1+0x160], R137 ;  /* 0x0001608901007387 */ /* 0x000fe80000100800 */
[----:B------:R0:W-:Y:S04]  /*2420*/  STL [R1+0x104], R146 ;  /* 0x0001049201007387 */ /* 0x0001e80000100800 */
[----:B0-----:R-:W3:Y:S04]  /*2430*/  LDL.LU R146, [R1+0x350] ;  /* 0x0003500001927983 */ /* 0x001ee80000300800 */
        /* <DEDUP_REMOVED lines=10> */
[----:B------:R0:W-:Y:S04]  /*24e0*/  STL [R1+0x17c], R234 ;  /* 0x00017cea01007387 */ /* 0x0001e80000100800 */
[----:B------:R1:W-:Y:S01]  /*24f0*/  STL [R1+0x178], R235 ;  /* 0x000178eb01007387 */ /* 0x0003e20000100800 */
[----:B0-----:R-:W-:-:S02]  /*2500*/  PRMT R234, RZ, 0x7610, R234 ;  /* 0x00007610ffea7816 */ /* 0x001fc400000000ea */
[----:B-1----:R-:W-:-:S04]  /*2510*/  PRMT R235, RZ, 0x7610, R235 ;  /* 0x00007610ffeb7816 */ /* 0x002fc800000000eb */
[----:B------:R0:W2:Y:S04]  /*2520*/  @P2 LDG.E.U16 R234, desc[UR24][R246.64] ;  /* 0x00000018f6ea2981 */ /* 0x0000a8000c1e1500 */
[----:B------:R1:W4:Y:S01]  /*2530*/  @P2 LDG.E.U16 R235, desc[UR24][R244.64] ;  /* 0x00000018f4eb2981 */ /* 0x000322000c1e1500 */
[----:B0-----:R-:W-:Y:S02]  /*2540*/  IADD3 R246, P4, R228, UR12, RZ ;  /* 0x0000000ce4f67c10 */ /* 0x001fe4000ff9e0ff */
[----:B-1----:R-:W-:Y:S02]  /*2550*/  IADD3 R244, P3, R126, UR12, RZ ;  /* 0x0000000c7ef47c10 */ /* 0x002fe4000ff7e0ff */
[----:B------:R-:W-:Y:S02]  /*2560*/  IADD3.X R247, R229, UR13, RZ, P4, !PT ;  /* 0x0000000de5f77c10 */ /* 0x000fe4000a7fe4ff */
[----:B------:R-:W-:-:S02]  /*2570*/  ISETP.GT.AND P2, PT, R0, 0x9, PT ;  /* 0x000000090000780c */ /* 0x000fc40003f44270 */
[----:B------:R-:W-:Y:S01]  /*2580*/  IADD3.X R245, R127, UR13, RZ, P3, !PT ;  /* 0x0000000d7ff57c10 */ /* 0x000fe20009ffe4ff */
[----:B------:R0:W3:Y:S04]  /*2590*/  @P1 LDG.E.U16 R142, desc[UR24][R246.64] ;  /* 0x00000018f68e1981 */ /* 0x0000e8000c1e1500 */
[----:B------:R1:W3:Y:S01]  /*25a0*/  @P1 LDG.E.U16 R143, desc[UR24][R244.64] ;  /* 0x00000018f48f1981 */ /* 0x0002e2000c1e1500 */
[----:B0-----:R-:W-:Y:S02]  /*25b0*/  IADD3 R246, P4, R226, UR12, RZ ;  /* 0x0000000ce2f67c10 */ /* 0x001fe4000ff9e0ff */
[----:B-1----:R-:W-:Y:S02]  /*25c0*/  IADD3 R244, P3, R124, UR12, RZ ;  /* 0x0000000c7cf47c10 */ /* 0x002fe4000ff7e0ff */
[----:B------:R-:W-:-:S02]  /*25d0*/  IADD3.X R247, R227, UR13, RZ, P4, !PT ;  /* 0x0000000de3f77c10 */ /* 0x000fc4000a7fe4ff */
[----:B------:R-:W-:Y:S02]  /*25e0*/  ISETP.GT.AND P1, PT, R0, 0xa, PT ;  /* 0x0000000a0000780c */ /* 0x000fe40003f24270 */
[----:B------:R-:W-:Y:S01]  /*25f0*/  IADD3.X R245, R125, UR13, RZ, P3, !PT ;  /* 0x0000000d7df57c10 */ /* 0x000fe20009ffe4ff */
[----:B------:R0:W3:Y:S04]  /*2600*/  @P2 LDG.E.U16 R8, desc[UR24][R246.64] ;  /* 0x00000018f6082981 */ /* 0x0000e8000c1e1500 */
[----:B------:R1:W3:Y:S01]  /*2610*/  @P2 LDG.E.U16 R9, desc[UR24][R244.64] ;  /* 0x00000018f4092981 */ /* 0x0002e2000c1e1500 */
[----:B0-----:R-:W-:Y:S02]  /*2620*/  IADD3 R246, P4, R224, UR12, RZ ;  /* 0x0000000ce0f67c10 */ /* 0x001fe4000ff9e0ff */
[----:B-1----:R-:W-:-:S02]  /*2630*/  IADD3 R244, P3, R122, UR12, RZ ;  /* 0x0000000c7af47c10 */ /* 0x002fc4000ff7e0ff */
[----:B------:R-:W-:Y:S02]  /*2640*/  IADD3.X R247, R225, UR13, RZ, P4, !PT ;  /* 0x0000000de1f77c10 */ /* 0x000fe4000a7fe4ff */
[----:B------:R-:W-:Y:S02]  /*2650*/  ISETP.GT.AND P2, PT, R0, 0xb, PT ;  /* 0x0000000b0000780c */ /* 0x000fe40003f44270 */
[----:B------:R-:W-:Y:S01]  /*2660*/  IADD3.X R245, R123, UR13, RZ, P3, !PT ;  /* 0x0000000d7bf57c10 */ /* 0x000fe20009ffe4ff */
[----:B------:R0:W3:Y:S04]  /*2670*/  @P1 LDG.E.U16 R140, desc[UR24][R246.64] ;  /* 0x00000018f68c1981 */ /* 0x0000e8000c1e1500 */
[----:B------:R1:W3:Y:S01]  /*2680*/  @P1 LDG.E.U16 R141, desc[UR24][R244.64] ;  /* 0x00000018f48d1981 */ /* 0x0002e2000c1e1500 */
[----:B0-----:R-:W-:-:S02]  /*2690*/  IADD3 R246, P4, R222, UR12, RZ ;  /* 0x0000000cdef67c10 */ /* 0x001fc4000ff9e0ff */
[----:B-1----:R-:W-:Y:S02]  /*26a0*/  IADD3 R244, P3, R120, UR12, RZ ;  /* 0x0000000c78f47c10 */ /* 0x002fe4000ff7e0ff */
[----:B------:R-:W-:Y:S02]  /*26b0*/  IADD3.X R247, R223, UR13, RZ, P4, !PT ;  /* 0x0000000ddff77c10 */ /* 0x000fe4000a7fe4ff */
[----:B------:R-:W-:-:S03]  /*26c0*/  IADD3.X R245, R121, UR13, RZ, P3, !PT ;  /* 0x0000000d79f57c10 */ /* 0x000fc60009ffe4ff */
[----:B------:R0:W3:Y:S04]  /*26d0*/  @P2 LDG.E.U16 R6, desc[UR24][R246.64] ;  /* 0x00000018f6062981 */ /* 0x0000e8000c1e1500 */
[----:B------:R1:W3:Y:S04]  /*26e0*/  @P2 LDG.E.U16 R7, desc[UR24][R244.64] ;  /* 0x00000018f4072981 */ /* 0x0002e8000c1e1500 */
        /* <DEDUP_REMOVED lines=17> */
[----:B------:R-:W-:Y:S01]  /*2800*/  STL [R1+0x1a0], R129 ;  /* 0x0001a08101007387 */ /* 0x000fe20000100800 */
[----:B------:R-:W-:-:S02]  /*2810*/  ISETP.GT.AND P1, PT, R0, 0xc, PT ;  /* 0x0000000c0000780c */ /* 0x000fc40003f24270 */
[----:B------:R-:W-:Y:S02]  /*2820*/  IADD3 R246, P4, R220, UR12, RZ ;  /* 0x0000000cdcf67c10 */ /* 0x000fe4000ff9e0ff */
[----:B-1----:R-:W-:Y:S02]  /*2830*/  IADD3 R244, P3, R118, UR12, RZ ;  /* 0x0000000c76f47c10 */ /* 0x002fe4000ff7e0ff */
[----:B------:R-:W-:Y:S02]  /*2840*/  PRMT R250, RZ, 0x7610, R250 ;  /* 0x00007610fffa7816 */ /* 0x000fe400000000fa */
[----:B------:R-:W-:Y:S02]  /*2850*/  IADD3.X R247, R221, UR13, RZ, P4, !PT ;  /* 0x0000000dddf77c10 */ /* 0x000fe4000a7fe4ff */
[----:B------:R-:W-:Y:S02]  /*2860*/  ISETP.GT.AND P2, PT, R0, 0xd, PT ;  /* 0x0000000d0000780c */ /* 0x000fe40003f44270 */
[----:B------:R-:W-:Y:S01]  /*2870*/  IADD3.X R245, R119, UR13, RZ, P3, !PT ;  /* 0x0000000d77f57c10 */ /* 0x000fe20009ffe4ff */
[----:B------:R0:W3:Y:S02]  /*2880*/  @P1 LDG.E.U16 R250, desc[UR24][R246.64] ;  /* 0x00000018f6fa1981 */ /* 0x0000e4000c1e1500 */
[----:B0-----:R-:W-:-:S04]  /*2890*/  IADD3 R246, P4, R218, UR12, RZ ;  /* 0x0000000cdaf67c10 */ /* 0x001fc8000ff9e0ff */
[----:B------:R-:W-:Y:S02]  /*28a0*/  IADD3.X R247, R219, UR13, RZ, P4, !PT ;  /* 0x0000000ddbf77c10 */ /* 0x000fe4000a7fe4ff */
[----:B------:R-:W-:Y:S02]  /*28b0*/  PRMT R134, RZ, 0x7610, R134 ;  /* 0x00007610ff867816 */ /* 0x000fe40000000086 */
[----:B------:R-:W-:Y:S02]  /*28c0*/  PRMT R135, RZ, 0x7610, R135 ;  /* 0x00007610ff877816 */ /* 0x000fe40000000087 */
[----:B------:R-:W-:Y:S02]  /*28d0*/  PRMT R251, RZ, 0x7610, R251 ;  /* 0x00007610fffb7816 */ /* 0x000fe400000000fb */
[----:B------:R-:W-:Y:S01]  /*28e0*/  PRMT R252, RZ, 0x7610, R252 ;  /* 0x00007610fffc7816 */ /* 0x000fe200000000fc */
[----:B--2---:R-:W-:Y:S04]  /*28f0*/  STL [R1+0x1a8], R234 ;  /* 0x0001a8ea01007387 */ /* 0x004fe80000100800 */
[----:B----4-:R-:W-:Y:S04]  /*2900*/  STL [R1+0x1ac], R235 ;  /* 0x0001aceb01007387 */ /* 0x010fe80000100800 */
[----:B------:R-:W-:Y:S04]  /*2910*/  STL [R1+0x1b4], R228 ;  /* 0x0001b4e401007387 */ /* 0x000fe80000100800 */
[----:B------:R-:W-:Y:S04]  /*2920*/  STL [R1+0x1b0], R229 ;  /* 0x0001b0e501007387 */ /* 0x000fe80000100800 */
[----:B------:R-:W-:Y:S04]  /*2930*/  STL [R1+0x1bc], R126 ;  /* 0x0001bc7e01007387 */ /* 0x000fe80000100800 */
[----:B------:R-:W-:Y:S04]  /*2940*/  STL [R1+0x1b8], R127 ;  /* 0x0001b87f01007387 */ /* 0x000fe80000100800 */
[----:B---3--:R0:W-:Y:S04]  /*2950*/  STL [R1+0xe0], R142 ;  /* 0x0000e08e01007387 */ /* 0x0081e80000100800 */
[----:B0-----:R-:W2:Y:S04]  /*2960*/  LDL.LU R142, [R1+0x330] ;  /* 0x00033000018e7983 */ /* 0x001ea80000300800 */
[----:B------:R0:W-:Y:S04]  /*2970*/  STL [R1+0xdc], R143 ;  /* 0x0000dc8f01007387 */ /* 0x0001e80000100800 */
[----:B0-----:R-:W3:Y:S04]  /*2980*/  LDL.LU R143, [R1+0x32c] ;  /* 0x00032c00018f7983 */ /* 0x001ee80000300800 */
[----:B------:R-:W-:Y:S04]  /*2990*/  STL [R1+0x1c4], R226 ;  /* 0x0001c4e201007387 */ /* 0x000fe80000100800 */
[----:B------:R-:W-:Y:S04]  /*29a0*/  STL [R1+0x1c0], R227 ;  /* 0x0001c0e301007387 */ /* 0x000fe80000100800 */
[----:B------:R-:W-:Y:S04]  /*29b0*/  STL [R1+0x1cc], R124 ;  /* 0x0001cc7c01007387 */ /* 0x000fe80000100800 */
[----:B------:R-:W-:Y:S04]  /*29c0*/  STL [R1+0x1c8], R125 ;  /* 0x0001c87d01007387 */ /* 0x000fe80000100800 */
[----:B------:R0:W-:Y:S04]  /*29d0*/  STL [R1+0xd8], R8 ;  /* 0x0000d80801007387 */ /* 0x0001e80000100800 */
[----:B0-----:R-:W4:Y:S04]  /*29e0*/  LDL.LU R8, [R1+0x328] ;  /* 0x0003280001087983 */ /* 0x001f280000300800 */
[----:B------:R0:W-:Y:S04]  /*29f0*/  STL [R1+0xd4], R9 ;  /* 0x0000d40901007387 */ /* 0x0001e80000100800 */
[----:B0-----:R-:W4:Y:S04]  /*2a00*/  LDL.LU R9, [R1+0x324] ;  /* 0x0003240001097983 */ /* 0x001f280000300800 */
[----:B------:R-:W-:Y:S04]  /*2a10*/  STL [R1+0x1d4], R224 ;  /* 0x0001d4e001007387 */ /* 0x000fe80000100800 */
[----:B------:R-:W-:Y:S04]  /*2a20*/  STL [R1+0x1d0], R225 ;  /* 0x0001d0e101007387 */ /* 0x000fe80000100800 */
[----:B------:R-:W-:Y:S04]  /*2a30*/  STL [R1+0x1dc], R122 ;  /* 0x0001dc7a01007387 */ /* 0x000fe80000100800 */
[----:B------:R-:W-:Y:S04]  /*2a40*/  STL [R1+0x1d8], R123 ;  /* 0x0001d87b01007387 */ /* 0x000fe80000100800 */
[----:B------:R0:W-:Y:S01]  /*2a50*/  STL [R1+0xd0], R140 ;  /* 0x0000d08c01007387 */ /* 0x0001e20000100800 */
[----:B------:R-:W-:-:S06]  /*2a60*/  PRMT R127, RZ, 0x7610, R127 ;  /* 0x00007610ff7f7816 */ /* 0x000fcc000000007f */
[----:B------:R1:W2:Y:S04]  /*2a70*/  @P1 LDG.E.U16 R127, desc[UR24][R244.64] ;  /* 0x00000018f47f1981 */ /* 0x0002a8000c1e1500 */
        /* <DEDUP_REMOVED lines=8> */
[----:B-1----:R-:W-:-:S03]  /*2b00*/  IADD3 R244, P3, R116, UR12, RZ ;  /* 0x0000000c74f47c10 */ /* 0x002fc6000ff7e0ff */
[----:B0-----:R-:W4:Y:S04]  /*2b10*/  LDL.LU R6, [R1+0x318] ;  /* 0x0003180001067983 */ /* 0x001f280000300800 */
[----:B------:R0:W-:Y:S01]  /*2b20*/  STL [R1+0xc4], R7 ;  /* 0x0000c40701007387 */ /* 0x0001e20000100800 */
[----:B------:R-:W-:-:S03]  /*2b30*/  ISETP.GT.AND P1, PT, R0, 0xe, PT ;  /* 0x0000000e0000780c */ /* 0x000fc60003f24270 */
[----:B0-----:R-:W4:Y:S04]  /*2b40*/  LDL.LU R7, [R1+0x314] ;  /* 0x0003140001077983 */ /* 0x001f280000300800 */
[----:B------:R0:W-:Y:S04]  /*2b50*/  STL [R1+0x1f4], R220 ;  /* 0x0001f4dc01007387 */ /* 0x0001e80000100800 */
[----:B------:R-:W-:Y:S04]  /*2b60*/  STL [R1+0x1f0], R221 ;  /* 0x0001f0dd01007387 */ /* 0x000fe80000100800 */
[----:B------:R-:W-:Y:S04]  /*2b70*/  STL [R1+0x1fc], R118 ;  /* 0x0001fc7601007387 */ /* 0x000fe80000100800 */
[----:B------:R1:W-:Y:S01]  /*2b80*/  STL [R1+0x1f8], R119 ;  /* 0x0001f87701007387 */ /* 0x0003e20000100800 */
[----:B0-----:R-:W-:-:S02]  /*2b90*/  PRMT R220, RZ, 0x7610, R220 ;  /* 0x00007610ffdc7816 */ /* 0x001fc400000000dc */
[----:B------:R-:W-:Y:S02]  /*2ba0*/  IADD3.X R245, R117, UR13, RZ, P3, !PT ;  /* 0x0000000d75f57c10 */ /* 0x000fe40009ffe4ff */
[----:B------:R-:W-:-:S03]  /*2bb0*/  PRMT R228, RZ, 0x7610, R228 ;  /* 0x00007610ffe47816 */ /* 0x000fc600000000e4 */
[----:B------:R0:W3:Y:S01]  /*2bc0*/  @P2 LDG.E.U16 R220, desc[UR24][R244.64] ;  /* 0x00000018f4dc2981 */ /* 0x0000e2000c1e1500 */
[----:B-1----:R-:W-:-:S06]  /*2bd0*/  PRMT R119, RZ, 0x7610, R119 ;  /* 0x00007610ff777816 */ /* 0x002fcc0000000077 */
[----:B------:R1:W4:Y:S01]  /*2be0*/  @P2 LDG.E.U16 R119, desc[UR24][R246.64] ;  /* 0x00000018f6772981 */ /* 0x000322000c1e1500 */
[----:B0-----:R-:W-:Y:S02]  /*2bf0*/  IADD3 R244, P3, R114, UR12, RZ ;  /* 0x0000000c72f47c10 */ /* 0x001fe4000ff7e0ff */
[----:B------:R-:W-:Y:S02]  /*2c00*/  PRMT R229, RZ, 0x7610, R229 ;  /* 0x00007610ffe57816 */ /* 0x000fe400000000e5 */
[----:B-1----:R-:W-:Y:S02]  /*2c10*/  IADD3 R246, P4, R216, UR12, RZ ;  /* 0x0000000cd8f67c10 */ /* 0x002fe4000ff9e0ff */
[----:B------:R-:W-:Y:S02]  /*2c20*/  ISETP.GT.AND P2, PT, R0, 0xf, PT ;  /* 0x0000000f0000780c */ /* 0x000fe40003f44270 */
[----:B------:R-:W-:Y:S02]  /*2c30*/  IADD3.X R247, R217, UR13, RZ, P4, !PT ;  /* 0x0000000dd9f77c10 */ /* 0x000fe4000a7fe4ff */
[----:B------:R-:W-:-:S03]  /*2c40*/  IADD3.X R245, R115, UR13, RZ, P3, !PT ;  /* 0x0000000d73f57c10 */ /* 0x000fc60009ffe4ff */
[----:B------:R0:W3:Y:S04]  /*2c50*/  @P1 LDG.E.U16 R228, desc[UR24][R246.64] ;  /* 0x00000018f6e41981 */ /* 0x0000e8000c1e1500 */
[----:B------:R1:W3:Y:S01]  /*2c60*/  @P1 LDG.E.U16 R229, desc[UR24][R244.64] ;  /* 0x00000018f4e51981 */ /* 0x0002e2000c1e1500 */
        /* <DEDUP_REMOVED lines=10> */
[----:B------:R-:W-:-:S03]  /*2d10*/  IADD3.X R245, R111, UR13, RZ, P3, !PT ;  /* 0x0000000d6ff57c10 */ /* 0x000fc60009ffe4ff */
[----:B------:R0:W3:Y:S04]  /*2d20*/  @P1 LDG.E.U16 R251, desc[UR24][R246.64] ;  /* 0x00000018f6fb1981 */ /* 0x0000e8000c1e1500 */
[----:B------:R1:W3:Y:S04]  /*2d30*/  @P1 LDG.E.U16 R252, desc[UR24][R244.64] ;  /* 0x00000018f4fc1981 */ /* 0x0002e8000c1e1500 */
[----:B------:R1:W-:Y:S01]  /*2d40*/  STL [R1+0xc0], R250 ;  /* 0x0000c0fa01007387 */ /* 0x0003e20000100800 */
[----:B------:R-:W-:Y:S02]  /*2d50*/  ISETP.GT.AND P2, PT, R0, 0x11, PT ;  /* 0x000000110000780c */ /* 0x000fe40003f44270 */
[----:B0-----:R-:W-:Y:S01]  /*2d60*/  IADD3 R246, P4, R210, UR12, RZ ;  /* 0x0000000cd2f67c10 */ /* 0x001fe2000ff9e0ff */
[----:B-1----:R-:W3:Y:S01]  /*2d70*/  LDL.LU R250, [R1+0x310] ;  /* 0x0003100001fa7983 */ /* 0x002ee20000300800 */
[----:B------:R-:W-:-:S02]  /*2d80*/  IADD3 R244, P3, R108, UR12, RZ ;  /* 0x0000000c6cf47c10 */ /* 0x000fc4000ff7e0ff */
[----:B------:R-:W-:Y:S02]  /*2d90*/  PRMT R249, RZ, 0x7610, R249 ;  /* 0x00007610fff97816 */ /* 0x000fe400000000f9 */
[----:B------:R-:W-:Y:S02]  /*2da0*/  IADD3.X R247, R211, UR13, RZ, P4, !PT ;  /* 0x0000000dd3f77c10 */ /* 0x000fe4000a7fe4ff */
[----:B------:R-:W-:Y:S02]  /*2db0*/  PRMT R248, RZ, 0x7610, R248 ;  /* 0x00007610fff87816 */ /* 0x000fe400000000f8 */
[----:B------:R-:W-:Y:S01]  /*2dc0*/  ISETP.GT.AND P1, PT, R0, 0x12, PT ;  /* 0x000000120000780c */ /* 0x000fe20003f24270 */
[----:B------:R0:W3:Y:S01]  /*2dd0*/  @P2 LDG.E.U16 R249, desc[UR24][R246.64] ;  /* 0x00000018f6f92981 */ /* 0x0000e2000c1e1500 */
[----:B------:R-:W-:-:S05]  /*2de0*/  IADD3.X R245, R109, UR13, RZ, P3, !PT ;  /* 0x0000000d6df57c10 */ /* 0x000fca0009ffe4ff */
[----:B------:R1:W3:Y:S01]  /*2df0*/  @P2 LDG.E.U16 R248, desc[UR24][R244.64] ;  /* 0x00000018f4f82981 */ /* 0x0002e2000c1e1500 */
[----:B0-----:R-:W-:Y:S02]  /*2e00*/  IADD3 R246, P4, R208, UR12, RZ ;  /* 0x0000000cd0f67c10 */ /* 0x001fe4000ff9e0ff */
[----:B------:R-:W-:Y:S02]  /*2e10*/  ISETP.GT.AND P2, PT, R0, 0x13, PT ;  /* 0x000000130000780c */ /* 0x000fe40003f44270 */
[----:B------:R-:W-:Y:S02]  /*2e20*/  IADD3.X R247, R209, UR13, RZ, P4, !PT ;  /* 0x0000000dd1f77c10 */ /* 0x000fe4000a7fe4ff */
[----:B-1----:R-:W-:-:S04]  /*2e30*/  IADD3 R244, P3, R106, UR12, RZ ;  /* 0x0000000c6af47c10 */ /* 0x002fc8000ff7e0ff */
[----:B------:R-:W-:Y:S01]  /*2e40*/  IADD3.X R245, R107, UR13, RZ, P3, !PT ;  /* 0x0000000d6bf57c10 */ /* 0x000fe20009ffe4ff */
[----:B--2---:R-:W-:Y:S04]  /*2e50*/  STL [R1+0x228], R127 ;  /* 0x0002287f01007387 */ /* 0x004fe80000100800 */
[----:B------:R-:W-:Y:S04]  /*2e60*/  STL [R1+0x204], R218 ;  /* 0x000204da01007387 */ /* 0x000fe80000100800 */
[----:B------:R-:W-:Y:S04]  /*2e70*/  STL [R1+0x200], R219 ;  /* 0x000200db01007387 */ /* 0x000fe80000100800 */
[----:B------:R-:W-:Y:S04]  /*2e80*/  STL [R1+0x20c], R116 ;  /* 0x00020c7401007387 */ /* 0x000fe80000100800 */
[----:B------:R-:W-:Y:S04]  /*2e90*/  STL [R1+0x208], R117 ;  /* 0x0002087501007387 */ /* 0x000fe80000100800 */
[----:B----4-:R-:W-:Y:S04]  /*2ea0*/  STL [R1+0x210], R119 ;  /* 0x0002107701007387 */ /* 0x010fe80000100800 */
[----:B---3--:R-:W-:Y:S04]  /*2eb0*/  STL [R1+0x214], R220 ;  /* 0x000214dc01007387 */ /* 0x008fe80000100800 */
[----:B------:R-:W-:Y:S04]  /*2ec0*/  STL [R1+0x21c], R216 ;  /* 0x00021cd801007387 */ /* 0x000fe80000100800 */
[----:B------:R-:W-:Y:S04]  /*2ed0*/  STL [R1+0x218], R217 ;  /* 0x000218d901007387 */ /* 0x000fe80000100800 */
[----:B------:R-:W-:Y:S04]  /*2ee0*/  STL [R1+0x224], R114 ;  /* 0x0002247201007387 */ /* 0x000fe80000100800 */
[----:B------:R-:W-:Y:S04]  /*2ef0*/  STL [R1+0x220], R115 ;  /* 0x0002207301007387 */ /* 0x000fe80000100800 */
[----:B------:R-:W-:Y:S04]  /*2f00*/  STL [R1+0x22c], R228 ;  /* 0x00022ce401007387 */ /* 0x000fe80000100800 */
[----:B------:R0:W-:Y:S04]  /*2f10*/  STL [R1+0x230], R229 ;  /* 0x000230e501007387 */ /* 0x0001e80000100800 */
[----:B------:R-:W-:Y:S04]  /*2f20*/  STL [R1+0x238], R214 ;  /* 0x000238d601007387 */ /* 0x000fe80000100800 */
[----:B------:R-:W-:Y:S04]  /*2f30*/  STL [R1+0x234], R215 ;  /* 0x000234d701007387 */ /* 0x000fe80000100800 */
[----:B------:R-:W-:Y:S01]  /*2f40*/  STL [R1+0x240], R112 ;  /* 0x0002407001007387 */ /* 0x000fe20000100800 */
[----:B0-----:R-:W-:-:S03]  /*2f50*/  PRMT R229, RZ, 0x7610, R229 ;  /* 0x00007610ffe57816 */ /* 0x001fc600000000e5 */
[----:B------:R-:W-:Y:S04]  /*2f60*/  STL [R1+0x23c], R113 ;  /* 0x00023c7101007387 */ /* 0x000fe80000100800 */
[----:B------:R-:W-:Y:S01]  /*2f70*/  STL [R1+0x244], R134 ;  /* 0x0002448601007387 */ /* 0x000fe20000100800 */
[----:B------:R-:W-:-:S03]  /*2f80*/  PRMT R228, RZ, 0x7610, R228 ;  /* 0x00007610ffe47816 */ /* 0x000fc600000000e4 */
[----:B------:R-:W-:Y:S04]  /*2f90*/  STL [R1+0x248], R135 ;  /* 0x0002488701007387 */ /* 0x000fe80000100800 */
[----:B------:R-:W-:Y:S04]  /*2fa0*/  STL [R1+0x250], R212 ;  /* 0x000250d401007387 */ /* 0x000fe80000100800 */
[----:B------:R-:W-:Y:S04]  /*2fb0*/  STL [R1+0x24c], R213 ;  /* 0x00024cd501007387 */ /* 0x000fe80000100800 */
[----:B------:R-:W-:Y:S04]  /*2fc0*/  STL [R1+0x258], R110 ;  /* 0x0002586e01007387 */ /* 0x000fe80000100800 */
[----:B------:R-:W-:Y:S04]  /*2fd0*/  STL [R1+0x254], R111 ;  /* 0x0002546f01007387 */ /* 0x000fe80000100800 */
[----:B------:R0:W-:Y:S04]  /*2fe0*/  STL [R1+0xbc], R251 ;  /* 0x0000bcfb01007387 */ /* 0x0001e80000100800 */
[----:B------:R1:W2:Y:S04]  /*2ff0*/  @P1 LDG.E.U16 R229, desc[UR24][R246.64] ;  /* 0x00000018f6e51981 */ /* 0x0002a8000c1e1500 */
[----:B------:R3:W4:Y:S04]  /*3000*/  @P1 LDG.E.U16 R228, desc[UR24][R244.64] ;  /* 0x00000018f4e41981 */ /* 0x000728000c1e1500 */
[----:B0-----:R-:W4:Y:S01]  /*3010*/  LDL.LU R251, [R1+0x30c] ;  /* 0x00030c0001fb7983 */ /* 0x001f220000300800 */
[----:B-1----:R-:W-:-:S03]  /*3020*/  IADD3 R246, P4, R206, UR12, RZ ;  /* 0x0000000ccef67c10 */ /* 0x002fc6000ff9e0ff */
[----:B------:R0:W-:Y:S01]  /*3030*/  STL [R1+0xb8], R252 ;  /* 0x0000b8fc01007387 */ /* 0x0001e20000100800 */
[----:B---3--:R-:W-:Y:S02]  /*3040*/  IADD3 R244, P3, R104, UR12, RZ ;  /* 0x0000000c68f47c10 */ /* 0x008fe4000ff7e0ff */
[----:B------:R-:W-:Y:S01]  /*3050*/  IADD3.X R247, R207, UR13, RZ, P4, !PT ;  /* 0x0000000dcff77c10 */ /* 0x000fe2000a7fe4ff */
[----:B0-----:R-:W3:Y:S04]  /*3060*/  LDL.LU R252, [R1+0x308] ;  /* 0x0003080001fc7983 */ /* 0x001ee80000300800 */
[----:B------:R-:W-:Y:S01]  /*3070*/  STL [R1+0x260], R210 ;  /* 0x000260d201007387 */ /* 0x000fe20000100800 */
[----:B------:R-:W-:-:S03]  /*3080*/  PRMT R110, RZ, 0x7610, R110 ;  /* 0x00007610ff6e7816 */ /* 0x000fc6000000006e */
[----:B------:R0:W-:Y:S01]  /*3090*/  STL [R1+0x25c], R211 ;  /* 0x00025cd301007387 */ /* 0x0001e20000100800 */
[----:B------:R-:W-:-:S05]  /*30a0*/  IADD3.X R245, R105, UR13, RZ, P3, !PT ;  /* 0x0000000d69f57c10 */ /* 0x000fca0009ffe4ff */
[----:B------:R-:W3:Y:S01]  /*30b0*/  @P2 LDG.E.U16 R110, desc[UR24][R244.64] ;  /* 0x00000018f46e2981 */ /* 0x000ee2000c1e1500 */
[----:B0-----:R-:W-:-:S06]  /*30c0*/  PRMT R211, RZ, 0x7610, R211 ;  /* 0x00007610ffd37816 */ /* 0x001fcc00000000d3 */
[----:B------:R0:W3:Y:S01]  /*30d0*/  @P2 LDG.E.U16 R211, desc[UR24][R246.64] ;  /* 0x00000018f6d32981 */ /* 0x0000e2000c1e1500 */
[----:B------:R-:W-:-:S03]  /*30e0*/  ISETP.GT.AND P1, PT, R0, 0x14, PT ;  /* 0x000000140000780c */ /* 0x000fc60003f24270 */
[----:B------:R-:W-:Y:S04]  /*30f0*/  STL [R1+0x268], R108 ;  /* 0x0002686c01007387 */ /* 0x000fe80000100800 */
[----:B------:R-:W-:Y:S01]  /*3100*/  STL [R1+0x264], R109 ;  /* 0x0002646d01007387 */ /* 0x000fe20000100800 */
[----:B0-----:R-:W-:-:S03]  /*3110*/  IADD3 R246, P3, R204, UR12, RZ ;  /* 0x0000000cccf67c10 */ /* 0x001fc6000ff7e0ff */
[----:B------:R-:W-:Y:S01]  /*3120*/  STL [R1+0x274], R208 ;  /* 0x000274d001007387 */ /* 0x000fe20000100800 */
[----:B------:R-:W-:-:S03]  /*3130*/  PRMT R126, RZ, 0x7610, R126 ;  /* 0x00007610ff7e7816 */ /* 0x000fc6000000007e */
[----:B------:R-:W-:Y:S01]  /*3140*/  STL [R1+0x270], R209 ;  /* 0x000270d101007387 */ /* 0x000fe20000100800 */
[----:B------:R-:W-:-:S03]  /*3150*/  IADD3.X R247, R205, UR13, RZ, P3, !PT ;  /* 0x0000000dcdf77c10 */ /* 0x000fc60009ffe4ff */
[----:B------:R-:W-:Y:S04]  /*3160*/  STL [R1+0x27c], R106 ;  /* 0x00027c6a01007387 */ /* 0x000fe80000100800 */
[----:B------:R-:W-:Y:S01]  /*3170*/  STL [R1+0x278], R107 ;  /* 0x0002786b01007387 */ /* 0x000fe20000100800 */
[----:B------:R-:W-:Y:S02]  /*3180*/  IADD3 R244, P2, R102, UR12, RZ ;  /* 0x0000000c66f47c10 */ /* 0x000fe4000ff5e0ff */
[----:B------:R-:W-:Y:S01]  /*3190*/  ISETP.GT.AND P4, PT, R0, 0x15, PT ;  /* 0x000000150000780c */ /* 0x000fe20003f84270 */
[----:B------:R0:W3:Y:S01]  /*31a0*/  @P1 LDG.E.U16 R126, desc[UR24][R246.64] ;  /* 0x00000018f67e1981 */ /* 0x0000e2000c1e1500 */
[----:B------:R-:W-:Y:S02]  /*31b0*/  PRMT R114, RZ, 0x7610, R114 ;  /* 0x00007610ff727816 */ /* 0x000fe40000000072 */
[----:B------:R-:W-:-:S02]  /*31c0*/  IADD3.X R245, R103, UR13, RZ, P2, !PT ;  /* 0x0000000d67f57c10 */ /* 0x000fc400097fe4ff */
[----:B------:R-:W-:Y:S02]  /*31d0*/  PRMT R221, RZ, 0x7610, R221 ;  /* 0x00007610ffdd7816 */ /* 0x000fe400000000dd */
[----:B------:R-:W-:Y:S01]  /*31e0*/  PRMT R120, RZ, 0x7610, R120 ;  /* 0x00007610ff787816 */ /* 0x000fe20000000078 */
[----:B------:R1:W3:Y:S01]  /*31f0*/  @P1 LDG.E.U16 R114, desc[UR24][R244.64] ;  /* 0x00000018f4721981 */ /* 0x0002e2000c1e1500 */
[----:B0-----:R-:W-:-:S04]  /*3200*/  IADD3 R246, P3, R202, UR12, RZ ;  /* 0x0000000ccaf67c10 */ /* 0x001fc8000ff7e0ff */
[----:B------:R-:W-:Y:S02]  /*3210*/  IADD3.X R247, R203, UR13, RZ, P3, !PT ;  /* 0x0000000dcbf77c10 */ /* 0x000fe40009ffe4ff */
[----:B------:R-:W-:Y:S02]  /*3220*/  ISETP.GT.AND P3, PT, R0, 0x16, PT ;  /* 0x000000160000780c */ /* 0x000fe40003f64270 */
[----:B------:R-:W-:Y:S01]  /*3230*/  IADD3 RZ, P1, R98, UR12, RZ ;  /* 0x0000000c62ff7c10 */ /* 0x000fe2000ff3e0ff */
[----:B------:R0:W3:Y:S01]  /*3240*/  @P4 LDG.E.U16 R221, desc[UR24][R246.64] ;  /* 0x00000018f6dd4981 */ /* 0x0000e2000c1e1500 */
[----:B------:R-:W-:Y:S01]  /*3250*/  PRMT R235, RZ, 0x7610, R235 ;  /* 0x00007610ffeb7816 */ /* 0x000fe200000000eb */
[----:B-1----:R-:W-:Y:S01]  /*3260*/  VIADD R244, R200, UR12 ;  /* 0x0000000cc8f47c36 */ /* 0x002fe20008000000 */
[----:B------:R-:W-:Y:S01]  /*3270*/  PRMT R234, RZ, 0x7610, R234 ;  /* 0x00007610ffea7816 */ /* 0x000fe200000000ea */
[----:B0-----:R-:W-:Y:S01]  /*3280*/  VIADD R246, R98, UR12 ;  /* 0x0000000c62f67c36 */ /* 0x001fe20008000000 */
[----:B------:R-:W-:-:S05]  /*3290*/  IADD3.X R247, R99, UR13, RZ, P1, !PT ;  /* 0x0000000d63f77c10 */ /* 0x000fca0008ffe4ff */
[----:B------:R0:W3:Y:S04]  /*32a0*/  @P3 LDG.E.U16 R234, desc[UR24][R246.64] ;  /* 0x00000018f6ea3981 */ /* 0x0000e8000c1e1500 */
[----:B--2---:R-:W-:Y:S04]  /*32b0*/  STL [R1+0x298], R229 ;  /* 0x000298e501007387 */ /* 0x004fe80000100800 */
[----:B----4-:R-:W-:Y:S04]  /*32c0*/  STL [R1+0x29c], R228 ;  /* 0x00029ce401007387 */ /* 0x010fe80000100800 */
[----:B------:R-:W-:Y:S04]  /*32d0*/  STL [R1+0x284], R206 ;  /* 0x000284ce01007387 */ /* 0x000fe80000100800 */
[----:B------:R-:W-:Y:S04]  /*32e0*/  STL [R1+0x280], R207 ;  /* 0x000280cf01007387 */ /* 0x000fe80000100800 */
[----:B------:R-:W-:Y:S04]  /*32f0*/  STL [R1+0x28c], R104 ;  /* 0x00028c6801007387 */ /* 0x000fe80000100800 */
[----:B------:R-:W-:Y:S04]  /*3300*/  STL [R1+0x288], R105 ;  /* 0x0002886901007387 */ /* 0x000fe80000100800 */
[----:B---3--:R-:W-:Y:S04]  /*3310*/  STL [R1+0x290], R211 ;  /* 0x000290d301007387 */ /* 0x008fe80000100800 */
[----:B------:R-:W-:Y:S04]  /*3320*/  STL [R1+0xb4], R249 ;  /* 0x0000b4f901007387 */ /* 0x000fe80000100800 */
[----:B------:R-:W-:Y:S04]  /*3330*/  STL [R1+0x294], R110 ;  /* 0x0002946e01007387 */ /* 0x000fe80000100800 */
[----:B------:R1:W-:Y:S02]  /*3340*/  STL [R1+0xb0], R248 ;  /* 0x0000b0f801007387 */ /* 0x0003e40000100800 */
[----:B-1----:R-:W-:-:S04]  /*3350*/  IADD3 R248, P2, R100, UR12, RZ ;  /* 0x0000000c64f87c10 */ /* 0x002fc8000ff5e0ff */
[----:B------:R-:W-:Y:S02]  /*3360*/  IADD3.X R249, R101, UR13, RZ, P2, !PT ;  /* 0x0000000d65f97c10 */ /* 0x000fe400097fe4ff */
[----:B------:R-:W-:-:S03]  /*3370*/  IADD3 RZ, P2, R200, UR12, RZ ;  /* 0x0000000cc8ff7c10 */ /* 0x000fc6000ff5e0ff */
[----:B------:R-:W2:Y:S01]  /*3380*/  @P4 LDG.E.U16 R120, desc[UR24][R248.64] ;  /* 0x00000018f8784981 */ /* 0x000ea2000c1e1500 */
[----:B------:R-:W-:-:S05]  /*3390*/  IADD3.X R245, R201, UR13, RZ, P2, !PT ;  /* 0x0000000dc9f57c10 */ /* 0x000fca00097fe4ff */
[----:B------:R1:W3:Y:S01]  /*33a0*/  @P3 LDG.E.U16 R235, desc[UR24][R244.64] ;  /* 0x00000018f4eb3981 */ /* 0x0002e2000c1e1500 */
[----:B------:R-:W-:Y:S02]  /*33b0*/  ISETP.GT.AND P4, PT, R0, 0x17, PT ;  /* 0x000000170000780c */ /* 0x000fe40003f84270 */
[----:B------:R-:W-:Y:S02]  /*33c0*/  IADD3 RZ, P2, R198, UR12, RZ ;  /* 0x0000000cc6ff7c10 */ /* 0x000fe4000ff5e0ff */
[C---:B------:R-:W-:Y:S02]  /*33d0*/  IADD3 RZ, P1, R96.reuse, UR12, RZ ;  /* 0x0000000c60ff7c10 */ /* 0x040fe4000ff3e0ff */
[----:B------:R-:W-:Y:S01]  /*33e0*/  PRMT R236, RZ, 0x7610, R236 ;  /* 0x00007610ffec7816 */ /* 0x000fe200000000ec */
[----:B0-----:R-:W-:Y:S01]  /*33f0*/  VIADD R246, R96, UR12 ;  /* 0x0000000c60f67c36 */ /* 0x001fe20008000000 */
[----:B------:R-:W-:Y:S01]  /*3400*/  PRMT R237, RZ, 0x7610, R237 ;  /* 0x00007610ffed7816 */ /* 0x000fe200000000ed */
[----:B-1----:R-:W-:Y:S01]  /*3410*/  VIADD R244, R198, UR12 ;  /* 0x0000000cc6f47c36 */ /* 0x002fe20008000000 */
[----:B------:R-:W-:-:S02]  /*3420*/  IADD3.X R245, R199, UR13, RZ, P2, !PT ;  /* 0x0000000dc7f57c10 */ /* 0x000fc400097fe4ff */
[----:B------:R-:W-:-:S03]  /*3430*/  IADD3.X R247, R97, UR13, RZ, P1, !PT ;  /* 0x0000000d61f77c10 */ /* 0x000fc60008ffe4ff */
[----:B------:R0:W4:Y:S04]  /*3440*/  @P4 LDG.E.U16 R236, desc[UR24][R244.64] ;  /* 0x00000018f4ec4981 */ /* 0x000128000c1e1500 */
[----:B------:R1:W4:Y:S04]  /*3450*/  @P4 LDG.E.U16 R237, desc[UR24][R246.64] ;  /* 0x00000018f6ed4981 */ /* 0x000328000c1e1500 */
        /* <DEDUP_REMOVED lines=9> */
[----:B------:R0:W-:Y:S04]  /*34f0*/  STL [R1+0x2c0], R101 ;  /* 0x0002c06501007387 */ /* 0x0001e80000100800 */
[----:B0-----:R-:W4:Y:S04]  /*3500*/  LDL.64 R100, [R1+0x18] ;  /* 0x0000180001647983 */ /* 0x001f280000100a00 */
[----:B------:R-:W-:Y:S01]  /*3510*/  STL [R1+0x2c8], R221 ;  /* 0x0002c8dd01007387 */ /* 0x000fe20000100800 */
[----:B------:R-:W-:-:S02]  /*3520*/  ISETP.GT.AND P3, PT, R0, 0x18, PT ;  /* 0x000000180000780c */ /* 0x000fc40003f64270 */
[----:B------:R-:W-:Y:S02]  /*3530*/  IADD3 RZ, P2, R196, UR12, RZ ;  /* 0x0000000cc4ff7c10 */ /* 0x000fe4000ff5e0ff */
[----:B------:R-:W-:Y:S02]  /*3540*/  IADD3 RZ, P1, R94, UR12, RZ ;  /* 0x0000000c5eff7c10 */ /* 0x000fe4000ff3e0ff */
[----:B------:R-:W-:Y:S01]  /*3550*/  ISETP.GT.AND P4, PT, R0, 0x19, PT ;  /* 0x000000190000780c */ /* 0x000fe20003f84270 */
[----:B------:R-:W-:Y:S01]  /*3560*/  VIADD R244, R196, UR12 ;  /* 0x0000000cc4f47c36 */ /* 0x000fe20008000000 */
[----:B------:R-:W-:Y:S01]  /*3570*/  PRMT R205, RZ, 0x7610, R205 ;  /* 0x00007610ffcd7816 */ /* 0x000fe200000000cd */
[----:B-1----:R-:W-:Y:S01]  /*3580*/  VIADD R246, R94, UR12 ;  /* 0x0000000c5ef67c36 */ /* 0x002fe20008000000 */
[----:B------:R-:W-:Y:S02]  /*3590*/  IADD3.X R245, R197, UR13, RZ, P2, !PT ;  /* 0x0000000dc5f57c10 */ /* 0x000fe400097fe4ff */
[----:B------:R-:W-:-:S02]  /*35a0*/  IADD3.X R247, R95, UR13, RZ, P1, !PT ;  /* 0x0000000d5ff77c10 */ /* 0x000fc40008ffe4ff */
[----:B------:R-:W-:Y:S02]  /*35b0*/  IADD3 RZ, P2, R194, UR12, RZ ;  /* 0x0000000cc2ff7c10 */ /* 0x000fe4000ff5e0ff */
[C---:B------:R-:W-:Y:S01]  /*35c0*/  IADD3 RZ, P1, R92.reuse, UR12, RZ ;  /* 0x0000000c5cff7c10 */ /* 0x040fe2000ff3e0ff */
[----:B------:R0:W4:Y:S01]  /*35d0*/  @P3 LDG.E.U16 R205, desc[UR24][R246.64] ;  /* 0x00000018f6cd3981 */ /* 0x000122000c1e1500 */
[----:B------:R-:W-:Y:S02]  /*35e0*/  PRMT R209, RZ, 0x7610, R209 ;  /* 0x00007610ffd17816 */ /* 0x000fe400000000d1 */
[----:B------:R-:W-:Y:S01]  /*35f0*/  PRMT R109, RZ, 0x7610, R109 ;  /* 0x00007610ff6d7816 */ /* 0x000fe2000000006d */
[----:B0-----:R-:W-:Y:S01]  /*3600*/  VIADD R246, R92, UR12 ;  /* 0x0000000c5cf67c36 */ /* 0x001fe20008000000 */
[----:B------:R-:W-:Y:S02]  /*3610*/  IADD3.X R247, R93, UR13, RZ, P1, !PT ;  /* 0x0000000d5df77c10 */ /* 0x000fe40008ffe4ff */
[----:B------:R-:W-:-:S03]  /*3620*/  IADD3 RZ, P1, R90, UR12, RZ ;  /* 0x0000000c5aff7c10 */ /* 0x000fc6000ff3e0ff */
[----:B------:R0:W4:Y:S01]  /*3630*/  @P4 LDG.E.U16 R109, desc[UR24][R246.64] ;  /* 0x00000018f66d4981 */ /* 0x000122000c1e1500 */
[----:B------:R-:W-:Y:S02]  /*3640*/  PRMT R127, RZ, 0x7610, R127 ;  /* 0x00007610ff7f7816 */ /* 0x000fe4000000007f */
[----:B------:R-:W-:Y:S02]  /*3650*/  PRMT R110, RZ, 0x7610, R110 ;  /* 0x00007610ff6e7816 */ /* 0x000fe4000000006e */
[----:B------:R-:W-:Y:S01]  /*3660*/  PRMT R118, RZ, 0x7610, R118 ;  /* 0x00007610ff767816 */ /* 0x000fe20000000076 */
[----:B0-----:R-:W-:Y:S01]  /*3670*/  VIADD R246, R90, UR12 ;  /* 0x0000000c5af67c36 */ /* 0x001fe20008000000 */
[----:B------:R-:W-:Y:S02]  /*3680*/  IADD3.X R247, R91, UR13, RZ, P1, !PT ;  /* 0x0000000d5bf77c10 */ /* 0x000fe40008ffe4ff */
[----:B------:R-:W-:Y:S02]  /*3690*/  IADD3 RZ, P1, R88, UR12, RZ ;  /* 0x0000000c58ff7c10 */ /* 0x000fe4000ff3e0ff */
[----:B------:R-:W-:-:S02]  /*36a0*/  PRMT R111, RZ, 0x7610, R111 ;  /* 0x00007610ff6f7816 */ /* 0x000fc4000000006f */
[----:B------:R-:W-:Y:S02]  /*36b0*/  PRMT R115, RZ, 0x7610, R115 ;  /* 0x00007610ff737816 */ /* 0x000fe40000000073 */
[----:B------:R-:W-:Y:S02]  /*36c0*/  PRMT R216, RZ, 0x7610, R216 ;  /* 0x00007610ffd87816 */ /* 0x000fe400000000d8 */
[----:B------:R-:W-:Y:S02]  /*36d0*/  PRMT R121, RZ, 0x7610, R121 ;  /* 0x00007610ff797816 */ /* 0x000fe40000000079 */
[----:B------:R-:W-:Y:S02]  /*36e0*/  PRMT R222, RZ, 0x7610, R222 ;  /* 0x00007610ffde7816 */ /* 0x000fe400000000de */
[----:B------:R-:W-:Y:S02]  /*36f0*/  PRMT R128, RZ, 0x7610, R128 ;  /* 0x00007610ff807816 */ /* 0x000fe40000000080 */
[----:B------:R-:W-:-:S02]  /*3700*/  PRMT R129, RZ, 0x7610, R129 ;  /* 0x00007610ff817816 */ /* 0x000fc40000000081 */
[----:B------:R-:W-:Y:S02]  /*3710*/  PRMT R136, RZ, 0x7610, R136 ;  /* 0x00007610ff887816 */ /* 0x000fe40000000088 */
[----:B------:R-:W-:Y:S01]  /*3720*/  PRMT R137, RZ, 0x7610, R137 ;  /* 0x00007610ff897816 */ /* 0x000fe20000000089 */
[----:B--2---:R-:W-:Y:S04]  /*3730*/  STL [R1+0x2cc], R120 ;  /* 0x0002cc7801007387 */ /* 0x004fe80000100800 */
[----:B------:R-:W-:Y:S04]  /*3740*/  STL [R1+0x2d4], R200 ;  /* 0x0002d4c801007387 */ /* 0x000fe80000100800 */
[----:B------:R-:W-:Y:S04]  /*3750*/  STL [R1+0x2d0], R201 ;  /* 0x0002d0c901007387 */ /* 0x000fe80000100800 */
[----:B------:R-:W-:Y:S04]  /*3760*/  STL [R1+0x2dc], R98 ;  /* 0x0002dc6201007387 */ /* 0x000fe80000100800 */
[----:B------:R-:W-:Y:S04]  /*3770*/  STL [R1+0x2d8], R99 ;  /* 0x0002d86301007387 */ /* 0x000fe80000100800 */
[----:B---3--:R-:W-:Y:S04]  /*3780*/  STL [R1+0x2e0], R235 ;  /* 0x0002e0eb01007387 */ /* 0x008fe80000100800 */
[----:B------:R-:W-:Y:S04]  /*3790*/  STL [R1+0x2e4], R234 ;  /* 0x0002e4ea01007387 */ /* 0x000fe80000100800 */
[----:B------:R-:W-:Y:S04]  /*37a0*/  STL [R1+0x2ec], R198 ;  /* 0x0002ecc601007387 */ /* 0x000fe80000100800 */
[----:B------:R-:W-:Y:S04]  /*37b0*/  STL [R1+0x2e8], R199 ;  /* 0x0002e8c701007387 */ /* 0x000fe80000100800 */
[----:B------:R-:W-:Y:S04]  /*37c0*/  STL [R1+0x2f4], R96 ;  /* 0x0002f46001007387 */ /* 0x000fe80000100800 */
[----:B------:R0:W-:Y:S04]  /*37d0*/  STL [R1+0x2f0], R97 ;  /* 0x0002f06101007387 */ /* 0x0001e80000100800 */
[----:B0-----:R-:W2:Y:S01]  /*37e0*/  LDL.64 R96, [R1+0x8] ;  /* 0x0000080001607983 */ /* 0x001ea20000100a00 */
[----:B------:R-:W-:-:S06]  /*37f0*/  PRMT R199, RZ, 0x7610, R199 ;  /* 0x00007610ffc77816 */ /* 0x000fcc00000000c7 */
[----:B------:R0:W3:Y:S01]  /*3800*/  @P3 LDG.E.U16 R199, desc[UR24][R244.64] ;  /* 0x00000018f4c73981 */ /* 0x0000e2000c1e1500 */
[----:B------:R-:W-:Y:S01]  /*3810*/  ISETP.GT.AND P3, PT, R0, 0x1a, PT ;  /* 0x0000001a0000780c */ /* 0x000fe20003f64270 */
[----:B0-----:R-:W-:Y:S01]  /*3820*/  VIADD R244, R194, UR12 ;  /* 0x0000000cc2f47c36 */ /* 0x001fe20008000000 */
[----:B------:R-:W-:Y:S02]  /*3830*/  IADD3.X R245, R195, UR13, RZ, P2, !PT ;  /* 0x0000000dc3f57c10 */ /* 0x000fe400097fe4ff */
[----:B------:R-:W-:-:S09]  /*3840*/  IADD3 RZ, P2, R192, UR12, RZ ;  /* 0x0000000cc0ff7c10 */ /* 0x000fd2000ff5e0ff */
[----:B------:R-:W3:Y:S04]  /*3850*/  @P3 LDG.E.U16 R110, desc[UR24][R246.64] ;  /* 0x00000018f66e3981 */ /* 0x000ee8000c1e1500 */
[----:B------:R0:W3:Y:S01]  /*3860*/  @P4 LDG.E.U16 R209, desc[UR24][R244.64] ;  /* 0x00000018f4d14981 */ /* 0x0000e2000c1e1500 */
[----:B------:R-:W-:Y:S01]  /*3870*/  ISETP.GT.AND P4, PT, R0, 0x1b, PT ;  /* 0x0000001b0000780c */ /* 0x000fe20003f84270 */
[----:B0-----:R-:W-:Y:S01]  /*3880*/  VIADD R244, R192, UR12 ;  /* 0x0000000cc0f47c36 */ /* 0x001fe20008000000 */
[----:B------:R-:W-:Y:S02]  /*3890*/  IADD3.X R245, R193, UR13, RZ, P2, !PT ;  /* 0x0000000dc1f57c10 */ /* 0x000fe400097fe4ff */
[----:B------:R-:W-:Y:S01]  /*38a0*/  IADD3 RZ, P2, R190, UR12, RZ ;  /* 0x0000000cbeff7c10 */ /* 0x000fe2000ff5e0ff */
[----:B------:R-:W-:Y:S01]  /*38b0*/  VIADD R246, R88, UR12 ;  /* 0x0000000c58f67c36 */ /* 0x000fe20008000000 */
[----:B------:R-:W-:Y:S01]  /*38c0*/  IADD3.X R247, R89, UR13, RZ, P1, !PT ;  /* 0x0000000d59f77c10 */ /* 0x000fe20008ffe4ff */
[----:B------:R0:W3:Y:S01]  /*38d0*/  @P3 LDG.E.U16 R127, desc[UR24][R244.64] ;  /* 0x00000018f47f3981 */ /* 0x0000e2000c1e1500 */
[----:B------:R-:W-:-:S02]  /*38e0*/  ISETP.GT.AND P3, PT, R0, 0x1c, PT ;  /* 0x0000001c0000780c */ /* 0x000fc40003f64270 */
[----:B------:R-:W-:-:S03]  /*38f0*/  IADD3 RZ, P1, R86, UR12, RZ ;  /* 0x0000000c56ff7c10 */ /* 0x000fc6000ff3e0ff */
[----:B------:R1:W3:Y:S01]  /*3900*/  @P4 LDG.E.U16 R111, desc[UR24][R246.64] ;  /* 0x00000018f66f4981 */ /* 0x0002e2000c1e1500 */
[----:B0-----:R-:W-:Y:S01]  /*3910*/  VIADD R244, R190, UR12 ;  /* 0x0000000cbef47c36 */ /* 0x001fe20008000000 */
[----:B------:R-:W-:Y:S02]  /*3920*/  IADD3.X R245, R191, UR13, RZ, P2, !PT ;  /* 0x0000000dbff57c10 */ /* 0x000fe400097fe4ff */
[----:B------:R-:W-:-:S03]  /*3930*/  IADD3 RZ, P2, R188, UR12, RZ ;  /* 0x0000000cbcff7c10 */ /* 0x000fc6000ff5e0ff */
[----:B------:R0:W3:Y:S01]  /*3940*/  @P4 LDG.E.U16 R118, desc[UR24][R244.64] ;  /* 0x00000018f4764981 */ /* 0x0000e2000c1e1500 */
[----:B------:R-:W-:Y:S01]  /*3950*/  ISETP.GT.AND P4, PT, R0, 0x1d, PT ;  /* 0x0000001d0000780c */ /* 0x000fe20003f84270 */
[----:B-1----:R-:W-:Y:S01]  /*3960*/  VIADD R246, R188, UR12 ;  /* 0x0000000cbcf67c36 */ /* 0x002fe20008000000 */
[----:B------:R-:W-:Y:S02]  /*3970*/  IADD3.X R247, R189, UR13, RZ, P2, !PT ;  /* 0x0000000dbdf77c10 */ /* 0x000fe400097fe4ff */
        /* <DEDUP_REMOVED lines=35> */
[----:B------:R-:W-:Y:S02]  /*3bb0*/  PRMT R204, RZ, 0x7610, R204 ;  /* 0x00007610ffcc7816 */ /* 0x000fe400000000cc */
[----:B------:R-:W-:Y:S02]  /*3bc0*/  PRMT R228, RZ, 0x7610, R228 ;  /* 0x00007610ffe47816 */ /* 0x000fe400000000e4 */
[----:B------:R-:W-:Y:S01]  /*3bd0*/  IADD3.X R247, R181, UR13, RZ, P2, !PT ;  /* 0x0000000db5f77c10 */ /* 0x000fe200097fe4ff */
[----:B0-----:R-:W-:Y:S01]  /*3be0*/  VIADD R244, R78, UR12 ;  /* 0x0000000c4ef47c36 */ /* 0x001fe20008000000 */
[----:B------:R-:W-:-:S03]  /*3bf0*/  IADD3.X R245, R79, UR13, RZ, P1, !PT ;  /* 0x0000000d4ff57c10 */ /* 0x000fc60008ffe4ff */
[----:B------:R0:W3:Y:S01]  /*3c00*/  @P3 LDG.E.U16 R204, desc[UR24][R246.64] ;  /* 0x00000018f6cc3981 */ /* 0x0000e2000c1e1500 */
[----:B------:R-:W-:Y:S02]  /*3c10*/  IADD3 RZ, P2, R178, UR12, RZ ;  /* 0x0000000cb2ff7c10 */ /* 0x000fe4000ff5e0ff */
[----:B------:R-:W-:Y:S01]  /*3c20*/  IADD3 RZ, P1, R76, UR12, RZ ;  /* 0x0000000c4cff7c10 */ /* 0x000fe2000ff3e0ff */
[----:B------:R1:W3:Y:S01]  /*3c30*/  @P3 LDG.E.U16 R228, desc[UR24][R244.64] ;  /* 0x00000018f4e43981 */ /* 0x0002e2000c1e1500 */
[----:B------:R-:W-:Y:S02]  /*3c40*/  PRMT R108, RZ, 0x7610, R108 ;  /* 0x00007610ff6c7816 */ /* 0x000fe4000000006c */
[----:B------:R-:W-:Y:S02]  /*3c50*/  PRMT R210, RZ, 0x7610, R210 ;  /* 0x00007610ffd27816 */ /* 0x000fe400000000d2 */
[----:B------:R-:W-:Y:S01]  /*3c60*/  ISETP.GT.AND P3, PT, R0, 0x22, PT ;  /* 0x000000220000780c */ /* 0x000fe20003f64270 */
[----:B0-----:R-:W-:Y:S01]  /*3c70*/  VIADD R246, R178, UR12 ;  /* 0x0000000cb2f67c36 */ /* 0x001fe20008000000 */
[----:B------:R-:W-:Y:S01]  /*3c80*/  IADD3.X R247, R179, UR13, RZ, P2, !PT ;  /* 0x0000000db3f77c10 */ /* 0x000fe200097fe4ff */
[----:B-1----:R-:W-:Y:S01]  /*3c90*/  VIADD R244, R76, UR12 ;  /* 0x0000000c4cf47c36 */ /* 0x002fe20008000000 */
[----:B------:R-:W-:-:S03]  /*3ca0*/  IADD3.X R245, R77, UR13, RZ, P1, !PT ;  /* 0x0000000d4df57c10 */ /* 0x000fc60008ffe4ff */
[----:B------:R0:W3:Y:S01]  /*3cb0*/  @P4 LDG.E.U16 R108, desc[UR24][R246.64] ;  /* 0x00000018f66c4981 */ /* 0x0000e2000c1e1500 */
[----:B------:R-:W-:Y:S02]  /*3cc0*/  IADD3 RZ, P2, R176, UR12, RZ ;  /* 0x0000000cb0ff7c10 */ /* 0x000fe4000ff5e0ff */
[----:B------:R-:W-:Y:S01]  /*3cd0*/  IADD3 RZ, P1, R74, UR12, RZ ;  /* 0x0000000c4aff7c10 */ /* 0x000fe2000ff3e0ff */
[----:B------:R1:W3:Y:S01]  /*3ce0*/  @P4 LDG.E.U16 R210, desc[UR24][R244.64] ;  /* 0x00000018f4d24981 */ /* 0x0002e2000c1e1500 */
[----:B------:R-:W-:Y:S02]  /*3cf0*/  ISETP.GT.AND P4, PT, R0, 0x23, PT ;  /* 0x000000230000780c */ /* 0x000fe40003f84270 */
[----:B------:R-:W-:Y:S02]  /*3d00*/  PRMT R211, RZ, 0x7610, R211 ;  /* 0x00007610ffd37816 */ /* 0x000fe400000000d3 */
[----:B------:R-:W-:Y:S01]  /*3d10*/  PRMT R104, RZ, 0x7610, R104 ;  /* 0x00007610ff687816 */ /* 0x000fe20000000068 */
        /* <DEDUP_REMOVED lines=157> */
[----:B------:R-:W-:Y:S01]  /*46f0*/  IADD3.X R245, R15, UR13, RZ, P1, !PT ;  /* 0x0000000d0ff57c10 */ /* 0x000fe20008ffe4ff */
[----:B----4-:R-:W-:Y:S01]  /*4700*/  STL [R1+0x2f8], R236 ;  /* 0x0002f8ec01007387 */ /* 0x010fe20000100800 */
[----:B------:R-:W-:-:S02]  /*4710*/  IADD3 RZ, P1, R12, UR12, RZ ;  /* 0x0000000c0cff7c10 */ /* 0x000fc4000ff3e0ff */
[----:B------:R-:W-:Y:S01]  /*4720*/  ISETP.GT.AND P5, PT, R0, 0x32, PT ;  /* 0x000000320000780c */ /* 0x000fe20003fa4270 */
[----:B------:R0:W4:Y:S01]  /*4730*/  @P3 LDG.E.U16 R98, desc[UR24][R244.64] ;  /* 0x00000018f4623981 */ /* 0x000122000c1e1500 */
[----:B------:R-:W-:Y:S02]  /*4740*/  PRMT R114, RZ, 0x7610, R114 ;  /* 0x00007610ff727816 */ /* 0x000fe40000000072 */
[----:B------:R-:W-:Y:S01]  /*4750*/  IADD3 RZ, P2, R146, UR12, RZ ;  /* 0x0000000c92ff7c10 */ /* 0x000fe2000ff5e0ff */
[----:B------:R1:W-:Y:S01]  /*4760*/  STL [R1+0x2fc], R237 ;  /* 0x0002fced01007387 */ /* 0x0003e20000100800 */
[----:B------:R-:W-:-:S03]  /*4770*/  PRMT R203, RZ, 0x7610, R203 ;  /* 0x00007610ffcb7816 */ /* 0x000fc600000000cb */
[----:B------:R2:W4:Y:S01]  /*4780*/  @P3 LDG.E.U16 R235, desc[UR24][R246.64] ;  /* 0x00000018f6eb3981 */ /* 0x000522000c1e1500 */
[----:B0-----:R-:W-:Y:S01]  /*4790*/  VIADD R244, R12, UR12 ;  /* 0x0000000c0cf47c36 */ /* 0x001fe20008000000 */
[----:B------:R-:W-:Y:S02]  /*47a0*/  IADD3.X R245, R13, UR13, RZ, P1, !PT ;  /* 0x0000000d0df57c10 */ /* 0x000fe40008ffe4ff */
[----:B------:R-:W-:Y:S01]  /*47b0*/  IADD3 RZ, P3, R144, UR12, RZ ;  /* 0x0000000c90ff7c10 */ /* 0x000fe2000ff7e0ff */
[----:B-1----:R-:W3:Y:S01]  /*47c0*/  LDL.64 R236, [R1+0x20] ;  /* 0x0000200001ec7983 */ /* 0x002ee20000100a00 */
[----:B------:R-:W-:-:S03]  /*47d0*/  PRMT R206, RZ, 0x7610, R206 ;  /* 0x00007610ffce7816 */ /* 0x000fc600000000ce */
[----:B------:R-:W-:Y:S01]  /*47e0*/  STL [R1+0x304], R196 ;  /* 0x000304c401007387 */ /* 0x000fe20000100800 */
[----:B--2---:R-:W-:Y:S01]  /*47f0*/  VIADD R246, R146, UR12 ;  /* 0x0000000c92f67c36 */ /* 0x004fe20008000000 */
[----:B------:R-:W-:Y:S02]  /*4800*/  IADD3.X R247, R147, UR13, RZ, P2, !PT ;  /* 0x0000000d93f77c10 */ /* 0x000fe400097fe4ff */
[----:B------:R0:W-:Y:S01]  /*4810*/  STL [R1+0x300], R197 ;  /* 0x000300c501007387 */ /* 0x0001e20000100800 */
[----:B------:R-:W-:-:S03]  /*4820*/  IADD3 RZ, P2, R10, UR12, RZ ;  /* 0x0000000c0aff7c10 */ /* 0x000fc6000ff5e0ff */
[----:B------:R1:W2:Y:S01]  /*4830*/  @P4 LDG.E.U16 R114, desc[UR24][R244.64] ;  /* 0x00000018f4724981 */ /* 0x0002a2000c1e1500 */
[----:B------:R-:W-:Y:S02]  /*4840*/  ISETP.GT.AND P1, PT, R0, 0x33, PT ;  /* 0x000000330000780c */ /* 0x000fe40003f24270 */
[----:B------:R-:W-:Y:S01]  /*4850*/  PRMT R207, RZ, 0x7610, R207 ;  /* 0x00007610ffcf7816 */ /* 0x000fe200000000cf */
[----:B------:R1:W2:Y:S04]  /*4860*/  @P4 LDG.E.U16 R203, desc[UR24][R246.64] ;  /* 0x00000018f6cb4981 */ /* 0x0002a8000c1e1500 */
[----:B0-----:R-:W4:Y:S01]  /*4870*/  LDL.64 R196, [R1+0x10] ;  /* 0x0000100001c47983 */ /* 0x001f220000100a00 */
[----:B-1----:R-:W-:Y:S01]  /*4880*/  VIADD R244, R144, UR12 ;  /* 0x0000000c90f47c36 */ /* 0x002fe20008000000 */
[----:B------:R-:W-:Y:S01]  /*4890*/  IADD3.X R245, R145, UR13, RZ, P3, !PT ;  /* 0x0000000d91f57c10 */ /* 0x000fe20009ffe4ff */
[----:B------:R-:W-:Y:S01]  /*48a0*/  VIADD R246, R10, UR12 ;  /* 0x0000000c0af67c36 */ /* 0x000fe20008000000 */
[----:B------:R-:W-:-:S03]  /*48b0*/  IADD3.X R247, R11, UR13, RZ, P2, !PT ;  /* 0x0000000d0bf77c10 */ /* 0x000fc600097fe4ff */
[----:B------:R0:W2:Y:S01]  /*48c0*/  @P5 LDG.E.U16 R206, desc[UR24][R244.64] ;  /* 0x00000018f4ce5981 */ /* 0x0000a2000c1e1500 */
[----:B------:R-:W-:-:S03]  /*48d0*/  PRMT R134, RZ, 0x7610, R134 ;  /* 0x00007610ff867816 */ /* 0x000fc60000000086 */
[----:B------:R1:W2:Y:S01]  /*48e0*/  @P5 LDG.E.U16 R207, desc[UR24][R246.64] ;  /* 0x00000018f6cf5981 */ /* 0x0002a2000c1e1500 */
[----:B0-----:R-:W-:Y:S02]  /*48f0*/  IADD3 R244, P3, R142, UR12, RZ ;  /* 0x0000000c8ef47c10 */ /* 0x001fe4000ff7e0ff */
[----:B------:R-:W-:Y:S02]  /*4900*/  ISETP.GT.AND P2, PT, R0, 0x34, PT ;  /* 0x000000340000780c */ /* 0x000fe40003f44270 */
[----:B------:R-:W-:Y:S02]  /*4910*/  IADD3.X R245, R143, UR13, RZ, P3, !PT ;  /* 0x0000000d8ff57c10 */ /* 0x000fe40009ffe4ff */
[----:B-1----:R-:W-:Y:S02]  /*4920*/  IADD3 R246, P4, R8, UR12, RZ ;  /* 0x0000000c08f67c10 */ /* 0x002fe4000ff9e0ff */
[----:B------:R-:W-:Y:S01]  /*4930*/  PRMT R112, RZ, 0x7610, R112 ;  /* 0x00007610ff707816 */ /* 0x000fe20000000070 */
[----:B------:R0:W2:Y:S01]  /*4940*/  @P1 LDG.E.U16 R134, desc[UR24][R244.64] ;  /* 0x00000018f4861981 */ /* 0x0000a2000c1e1500 */
[----:B------:R-:W-:-:S02]  /*4950*/  IADD3.X R247, R9, UR13, RZ, P4, !PT ;  /* 0x0000000d09f77c10 */ /* 0x000fc4000a7fe4ff */
[----:B------:R-:W-:Y:S02]  /*4960*/  IADD3 R248, P3, R140, UR12, RZ ;  /* 0x0000000c8cf87c10 */ /* 0x000fe4000ff7e0ff */
[----:B------:R-:W-:Y:S01]  /*4970*/  PRMT R117, RZ, 0x7610, R117 ;  /* 0x00007610ff757816 */ /* 0x000fe20000000075 */
[----:B------:R1:W2:Y:S01]  /*4980*/  @P1 LDG.E.U16 R112, desc[UR24][R246.64] ;  /* 0x00000018f6701981 */ /* 0x0002a2000c1e1500 */
[----:B0-----:R-:W-:Y:S02]  /*4990*/  IADD3 R244, P4, R6, UR12, RZ ;  /* 0x0000000c06f47c10 */ /* 0x001fe4000ff9e0ff */
[----:B------:R-:W-:Y:S02]  /*49a0*/  IADD3.X R249, R141, UR13, RZ, P3, !PT ;  /* 0x0000000d8df97c10 */ /* 0x000fe40009ffe4ff */
[----:B------:R-:W-:Y:S02]  /*49b0*/  IADD3.X R245, R7, UR13, RZ, P4, !PT ;  /* 0x0000000d07f57c10 */ /* 0x000fe4000a7fe4ff */
[----:B-1----:R-:W-:-:S03]  /*49c0*/  IADD3 R246, P3, R250, UR12, RZ ;  /* 0x0000000cfaf67c10 */ /* 0x002fc6000ff7e0ff */
[----:B------:R0:W2:Y:S01]  /*49d0*/  @P2 LDG.E.U16 R117, desc[UR24][R244.64] ;  /* 0x00000018f4752981 */ /* 0x0000a2000c1e1500 */
[----:B------:R-:W-:Y:S02]  /*49e0*/  IADD3.X R247, R251, UR13, RZ, P3, !PT ;  /* 0x0000000dfbf77c10 */ /* 0x000fe40009ffe4ff */
[----:B0-----:R-:W-:-:S04]  /*49f0*/  IADD3 R244, P3, R96, UR12, RZ ;  /* 0x0000000c60f47c10 */ /* 0x001fc8000ff7e0ff */
[----:B------:R-:W-:Y:S02]  /*4a00*/  IADD3.X R245, R97, UR13, RZ, P3, !PT ;  /* 0x0000000d61f57c10 */ /* 0x000fe40009ffe4ff */
[----:B------:R-:W2:Y:S01]  /*4a10*/  LDL.64 R96, [R1+0x28] ;  /* 0x0000280001607983 */ /* 0x000ea20000100a00 */
[----:B------:R-:W-:Y:S02]  /*4a20*/  ISETP.GT.AND P1, PT, R0, 0x35, PT ;  /* 0x000000350000780c */ /* 0x000fe40003f24270 */
[----:B------:R-:W-:Y:S02]  /*4a30*/  PRMT R225, RZ, 0x7610, R225 ;  /* 0x00007610ffe17816 */ /* 0x000fe400000000e1 */
[----:B------:R-:W-:Y:S02]  /*4a40*/  PRMT R116, RZ, 0x7610, R116 ;  /* 0x00007610ff747816 */ /* 0x000fe40000000074 */
[----:B------:R-:W-:-:S04]  /*4a50*/  PRMT R124, RZ, 0x7610, R124 ;  /* 0x00007610ff7c7816 */ /* 0x000fc8000000007c */
[----:B------:R-:W2:Y:S04]  /*4a60*/  @P2 LDG.E.U16 R116, desc[UR24][R248.64] ;  /* 0x00000018f8742981 */ /* 0x000ea8000c1e1500 */
[----:B------:R-:W2:Y:S01]  /*4a70*/  @P1 LDG.E.U16 R225, desc[UR24][R246.64] ;  /* 0x00000018f6e11981 */ /* 0x000ea2000c1e1500 */
[----:B------:R-:W-:-:S03]  /*4a80*/  ISETP.GT.AND P2, PT, R0, 0x36, PT ;  /* 0x000000360000780c */ /* 0x000fc60003f44270 */
[----:B------:R0:W2:Y:S01]  /*4a90*/  @P1 LDG.E.U16 R124, desc[UR24][R244.64] ;  /* 0x00000018f47c1981 */ /* 0x0000a2000c1e1500 */
[----:B------:R-:W-:Y:S02]  /*4aa0*/  PRMT R232, RZ, 0x7610, R232 ;  /* 0x00007610ffe87816 */ /* 0x000fe400000000e8 */
[----:B------:R-:W-:Y:S02]  /*4ab0*/  PRMT R233, RZ, 0x7610, R233 ;  /* 0x00007610ffe97816 */ /* 0x000fe400000000e9 */
[----:B0-----:R-:W-:-:S04]  /*4ac0*/  IADD3 R244, P1, R100, UR12, RZ ;  /* 0x0000000c64f47c10 */ /* 0x001fc8000ff3e0ff */
[----:B------:R-:W-:Y:S02]  /*4ad0*/  IADD3.X R245, R101, UR13, RZ, P1, !PT ;  /* 0x0000000d65f57c10 */ /* 0x000fe40008ffe4ff */
[----:B------:R-:W-:Y:S01]  /*4ae0*/  ISETP.GT.AND P1, PT, R0, 0x37, PT ;  /* 0x000000370000780c */ /* 0x000fe20003f24270 */
[----:B------:R-:W2:Y:S04]  /*4af0*/  LDL.64 R100, [R1+0x38] ;  /* 0x0000380001647983 */ /* 0x000ea80000100a00 */
[----:B------:R3:W2:Y:S01]  /*4b00*/  @P2 LDG.E.U16 R233, desc[UR24][R244.64] ;  /* 0x00000018f4e92981 */ /* 0x0006a2000c1e1500 */
[----:B------:R-:W-:Y:S02]  /*4b10*/  PRMT R240, RZ, 0x7610, R240 ;  /* 0x00007610fff07816 */ /* 0x000fe400000000f0 */
[----:B----4-:R-:W-:-:S04]  /*4b20*/  IADD3 R246, P3, R196, UR12, RZ ;  /* 0x0000000cc4f67c10 */ /* 0x010fc8000ff7e0ff */
[----:B------:R-:W-:Y:S02]  /*4b30*/  IADD3.X R247, R197, UR13, RZ, P3, !PT ;  /* 0x0000000dc5f77c10 */ /* 0x000fe40009ffe4ff */
[----:B------:R-:W4:Y:S04]  /*4b40*/  LDL.64 R196, [R1+0x30] ;  /* 0x0000300001c47983 */ /* 0x000f280000100a00 */
[----:B------:R0:W4:Y:S01]  /*4b50*/  @P2 LDG.E.U16 R232, desc[UR24][R246.64] ;  /* 0x00000018f6e82981 */ /* 0x000122000c1e1500 */
[----:B---3--:R-:W-:-:S04]  /*4b60*/  IADD3 R244, P2, R236, UR12, RZ ;  /* 0x0000000cecf47c10 */ /* 0x008fc8000ff5e0ff */
[----:B------:R-:W-:Y:S02]  /*4b70*/  IADD3.X R245, R237, UR13, RZ, P2, !PT ;  /* 0x0000000dedf57c10 */ /* 0x000fe400097fe4ff */
[----:B------:R-:W-:Y:S01]  /*4b80*/  PRMT R241, RZ, 0x7610, R241 ;  /* 0x00007610fff17816 */ /* 0x000fe200000000f1 */
[----:B------:R-:W3:Y:S01]  /*4b90*/  LDL.64 R236, [R1+0x48] ;  /* 0x0000480001ec7983 */ /* 0x000ee20000100a00 */
[----:B------:R-:W-:Y:S01]  /*4ba0*/  PRMT R99, RZ, 0x7610, R99 ;  /* 0x00007610ff637816 */ /* 0x000fe20000000063 */
[----:B0-----:R-:W0:Y:S02]  /*4bb0*/  LDC R246, c[0x0][0x238] ;  /* 0x00008e00fff67b82 */ /* 0x001e240000000800 */
[----:B------:R2:W3:Y:S02]  /*4bc0*/  @P1 LDG.E.U16 R240, desc[UR24][R244.64] ;  /* 0x00000018f4f01981 */ /* 0x0004e4000c1e1500 */
[----:B--2---:R-:W-:-:S04]  /*4bd0*/  IADD3 R244, P2, R96, UR12, RZ ;  /* 0x0000000c60f47c10 */ /* 0x004fc8000ff5e0ff */
[----:B------:R-:W-:Y:S02]  /*4be0*/  IADD3.X R245, R97, UR13, RZ, P2, !PT ;  /* 0x0000000d61f57c10 */ /* 0x000fe400097fe4ff */
[----:B------:R-:W2:Y:S04]  /*4bf0*/  LDL.64 R96, [R1+0x40] ;  /* 0x0000400001607983 */ /* 0x000ea80000100a00 */
[----:B------:R4:W3:Y:S01]  /*4c00*/  @P1 LDG.E.U16 R241, desc[UR24][R244.64] ;  /* 0x00000018f4f11981 */ /* 0x0008e2000c1e1500 */
[----:B------:R-:W-:Y:S02]  /*4c10*/  ISETP.GT.AND P1, PT, R0, 0x38, PT ;  /* 0x000000380000780c */ /* 0x000fe40003f24270 */
[----:B------:R-:W-:Y:S02]  /*4c20*/  PRMT R102, RZ, 0x7610, R102 ;  /* 0x00007610ff667816 */ /* 0x000fe40000000066 */
[----:B----4-:R-:W-:-:S04]  /*4c30*/  IADD3 R244, P2, R196, UR12, RZ ;  /* 0x0000000cc4f47c10 */ /* 0x010fc8000ff5e0ff */
[----:B------:R-:W-:Y:S02]  /*4c40*/  IADD3.X R245, R197, UR13, RZ, P2, !PT ;  /* 0x0000000dc5f57c10 */ /* 0x000fe400097fe4ff */
[----:B------:R-:W4:Y:S04]  /*4c50*/  LDL.64 R196, [R1+0x50] ;  /* 0x0000500001c47983 */ /* 0x000f280000100a00 */
[----:B------:R1:W4:Y:S02]  /*4c60*/  @P1 LDG.E.U16 R99, desc[UR24][R244.64] ;  /* 0x00000018f4631981 */ /* 0x000324000c1e1500 */
[----:B-1----:R-:W-:-:S04]  /*4c70*/  IADD3 R244, P2, R100, UR12, RZ ;  /* 0x0000000c64f47c10 */ /* 0x002fc8000ff5e0ff */
[----:B------:R-:W-:Y:S02]  /*4c80*/  IADD3.X R245, R101, UR13, RZ, P2, !PT ;  /* 0x0000000d65f57c10 */ /* 0x000fe400097fe4ff */
[----:B------:R-:W4:Y:S04]  /*4c90*/  LDL.64 R100, [R1+0x58] ;  /* 0x0000580001647983 */ /* 0x000f280000100a00 */
[----:B------:R2:W4:Y:S02]  /*4ca0*/  @P1 LDG.E.U16 R102, desc[UR24][R244.64] ;  /* 0x00000018f4661981 */ /* 0x000524000c1e1500 */
[----:B--2---:R-:W-:-:S04]  /*4cb0*/  IADD3 R244, P2, R96, UR12, RZ ;  /* 0x0000000c60f47c10 */ /* 0x004fc8000ff5e0ff */
[----:B------:R-:W-:Y:S02]  /*4cc0*/  IADD3.X R245, R97, UR13, RZ, P2, !PT ;  /* 0x0000000d61f57c10 */ /* 0x000fe400097fe4ff */
[----:B------:R-:W2:Y:S01]  /*4cd0*/  LDL.64 R96, [R1+0x60] ;  /* 0x0000600001607983 */ /* 0x000ea20000100a00 */
[----:B------:R-:W-:Y:S02]  /*4ce0*/  ISETP.GT.AND P1, PT, R0, 0x39, PT ;  /* 0x000000390000780c */ /* 0x000fe40003f24270 */
[----:B------:R-:W-:Y:S02]  /*4cf0*/  PRMT R126, RZ, 0x7610, R126 ;  /* 0x00007610ff7e7816 */ /* 0x000fe4000000007e */
[----:B------:R-:W-:-:S09]  /*4d00*/  PRMT R103, RZ, 0x7610, R103 ;  /* 0x00007610ff677816 */ /* 0x000fd20000000067 */
[----:B------:R3:W2:Y:S02]  /*4d10*/  @P1 LDG.E.U16 R126, desc[UR24][R244.64] ;  /* 0x00000018f47e1981 */ /* 0x0006a4000c1e1500 */
[----:B---3--:R-:W-:-:S04]  /*4d20*/  IADD3 R244, P2, R236, UR12, RZ ;  /* 0x0000000cecf47c10 */ /* 0x008fc8000ff5e0ff */
[----:B------:R-:W-:Y:S02]  /*4d30*/  IADD3.X R245, R237, UR13, RZ, P2, !PT ;  /* 0x0000000dedf57c10 */ /* 0x000fe400097fe4ff */
[----:B------:R-:W-:Y:S01]  /*4d40*/  PRMT R106, RZ, 0x7610, R106 ;  /* 0x00007610ff6a7816 */ /* 0x000fe2000000006a */
[----:B------:R-:W3:Y:S04]  /*4d50*/  LDL.64 R236, [R1+0x80] ;  /* 0x0000800001ec7983 */ /* 0x000ee80000100a00 */
[----:B------:R4:W3:Y:S01]  /*4d60*/  @P1 LDG.E.U16 R103, desc[UR24][R244.64] ;  /* 0x00000018f4671981 */ /* 0x0008e2000c1e1500 */
[----:B------:R-:W-:Y:S02]  /*4d70*/  ISETP.GT.AND P1, PT, R0, 0x3a, PT ;  /* 0x0000003a0000780c */ /* 0x000fe40003f24270 */
[----:B------:R-:W-:-:S02]  /*4d80*/  PRMT R208, RZ, 0x7610, R208 ;  /* 0x00007610ffd07816 */ /* 0x000fc400000000d0 */
[----:B----4-:R-:W-:-:S04]  /*4d90*/  IADD3 R244, P2, R196, UR12, RZ ;  /* 0x0000000cc4f47c10 */ /* 0x010fc8000ff5e0ff */
[----:B------:R-:W-:Y:S02]  /*4da0*/  IADD3.X R245, R197, UR13, RZ, P2, !PT ;  /* 0x0000000dc5f57c10 */ /* 0x000fe400097fe4ff */
[----:B------:R-:W4:Y:S04]  /*4db0*/  LDL.64 R196, [R1+0x68] ;  /* 0x0000680001c47983 */ /* 0x000f280000100a00 */
[----:B------:R1:W3:Y:S02]  /*4dc0*/  @P1 LDG.E.U16 R106, desc[UR24][R244.64] ;  /* 0x00000018f46a1981 */ /* 0x0002e4000c1e1500 */
[----:B-1----:R-:W-:-:S04]  /*4dd0*/  IADD3 R244, P2, R100, UR12, RZ ;  /* 0x0000000c64f47c10 */ /* 0x002fc8000ff5e0ff */
[----:B------:R-:W-:Y:S02]  /*4de0*/  IADD3.X R245, R101, UR13, RZ, P2, !PT ;  /* 0x0000000d65f57c10 */ /* 0x000fe400097fe4ff */
[----:B------:R-:W3:Y:S04]  /*4df0*/  LDL.64 R100, [R1+0x78] ;  /* 0x0000780001647983 */ /* 0x000ee80000100a00 */
[----:B------:R2:W3:Y:S02]  /*4e00*/  @P1 LDG.E.U16 R208, desc[UR24][R244.64] ;  /* 0x00000018f4d01981 */ /* 0x0004e4000c1e1500 */
[----:B--2---:R-:W-:-:S04]  /*4e10*/  IADD3 R244, P2, R96, UR12, RZ ;  /* 0x0000000c60f47c10 */ /* 0x004fc8000ff5e0ff */
[----:B------:R-:W-:Y:S02]  /*4e20*/  IADD3.X R245, R97, UR13, RZ, P2, !PT ;  /* 0x0000000d61f57c10 */ /* 0x000fe400097fe4ff */
[----:B------:R-:W2:Y:S01]  /*4e30*/  LDL.64 R96, [R1+0x70] ;  /* 0x0000700001607983 */ /* 0x000ea20000100a00 */
[----:B------:R-:W-:Y:S02]  /*4e40*/  ISETP.GT.AND P1, PT, R0, 0x3b, PT ;  /* 0x0000003b0000780c */ /* 0x000fe40003f24270 */
[----:B------:R-:W-:-:S11]  /*4e50*/  PRMT R113, RZ, 0x7610, R113 ;  /* 0x00007610ff717816 */ /* 0x000fd60000000071 */
[----:B------:R1:W3:Y:S02]  /*4e60*/  @P1 LDG.E.U16 R113, desc[UR24][R244.64] ;  /* 0x00000018f4711981 */ /* 0x0002e4000c1e1500 */
[----:B-1----:R-:W-:Y:S02]  /*4e70*/  IMAD.MOV.U32 R244, RZ, RZ, R2 ;  /* 0x000000fffff47224 */ /* 0x002fe400078e0002 */
[----:B------:R-:W-:Y:S02]  /*4e80*/  IMAD.MOV.U32 R245, RZ, RZ, R3 ;  /* 0x000000fffff57224 */ /* 0x000fe400078e0003 */
[----:B0-----:R-:W-:Y:S01]  /*4e90*/  IMAD.WIDE R244, R246, 0x2, R244 ;  /* 0x00000002f6f47825 */ /* 0x001fe200078e02f4 */
[----:B------:R-:W-:Y:S02]  /*4ea0*/  PRMT R215, RZ, 0x7610, R215 ;  /* 0x00007610ffd77816 */ /* 0x000fe400000000d7 */
[----:B------:R-:W-:Y:S02]  /*4eb0*/  PRMT R201, RZ, 0x7610, R201 ;  /* 0x00007610ffc97816 */ /* 0x000fe400000000c9 */
[----:B----4-:R-:W-:-:S04]  /*4ec0*/  IADD3 R246, P2, R196, UR12, RZ ;  /* 0x0000000cc4f67c10 */ /* 0x010fc8000ff5e0ff */
[----:B------:R-:W-:Y:S02]  /*4ed0*/  IADD3.X R247, R197, UR13, RZ, P2, !PT ;  /* 0x0000000dc5f77c10 */ /* 0x000fe400097fe4ff */
[----:B------:R-:W4:Y:S04]  /*4ee0*/  LDL.64 R196, [R1+0x88] ;  /* 0x0000880001c47983 */ /* 0x000f280000100a00 */
[----:B------:R-:W4:Y:S01]  /*4ef0*/  @P1 LDG.E.U16 R215, desc[UR24][R246.64] ;  /* 0x00000018f6d71981 */ /* 0x000f22000c1e1500 */
[----:B------:R-:W-:-:S04]  /*4f00*/  IADD3 R244, P1, R244, UR12, RZ ;  /* 0x0000000cf4f47c10 */ /* 0x000fc8000ff3e0ff */
[----:B------:R-:W-:-:S05]  /*4f10*/  IADD3.X R245, R245, UR13, RZ, P1, !PT ;  /* 0x0000000df5f57c10 */ /* 0x000fca0008ffe4ff */
        /* <DEDUP_REMOVED lines=10> */
[----:B------:R-:W3:Y:S04]  /*4fc0*/  LDL.64 R100, [R1+0x98] ;  /* 0x0000980001647983 */ /* 0x000ee80000100a00 */
[----:B------:R0:W3:Y:S01]  /*4fd0*/  @P0 LDG.E.U16 R249, desc[UR24][R244.64] ;  /* 0x00000018f4f90981 */ /* 0x0000e2000c1e1500 */
[----:B------:R-:W-:Y:S02]  /*4fe0*/  ISETP.GT.AND P0, PT, R0, 0x3d, PT ;  /* 0x0000003d0000780c */ /* 0x000fe40003f04270 */
[----:B------:R-:W-:Y:S02]  /*4ff0*/  PRMT R125, RZ, 0x7610, R125 ;  /* 0x00007610ff7d7816 */ /* 0x000fe4000000007d */
[----:B0-----:R-:W-:-:S04]  /*5000*/  IADD3 R244, P1, R236, UR12, RZ ;  /* 0x0000000cecf47c10 */ /* 0x001fc8000ff3e0ff */
[----:B------:R-:W-:Y:S02]  /*5010*/  IADD3.X R245, R237, UR13, RZ, P1, !PT ;  /* 0x0000000dedf57c10 */ /* 0x000fe40008ffe4ff */
[----:B------:R-:W3:Y:S04]  /*5020*/  LDL.64 R236, [R1+0xa0] ;  /* 0x0000a00001ec7983 */ /* 0x000ee80000100a00 */
[----:B------:R4:W3:Y:S01]  /*5030*/  @P0 LDG.E.U16 R125, desc[UR24][R244.64] ;  /* 0x00000018f47d0981 */ /* 0x0008e2000c1e1500 */
[----:B------:R-:W-:Y:S02]  /*5040*/  PRMT R227, RZ, 0x7610, R227 ;  /* 0x00007610ffe37816 */ /* 0x000fe400000000e3 */
[----:B----4-:R-:W-:-:S04]  /*5050*/  IADD3 R244, P1, R196, UR12, RZ ;  /* 0x0000000cc4f47c10 */ /* 0x010fc8000ff3e0ff */
[----:B------:R-:W-:Y:S02]  /*5060*/  IADD3.X R245, R197, UR13, RZ, P1, !PT ;  /* 0x0000000dc5f57c10 */ /* 0x000fe40008ffe4ff */
[----:B------:R-:W4:Y:S04]  /*5070*/  LDL.64 R196, [R1+0xa8] ;  /* 0x0000a80001c47983 */ /* 0x000f280000100a00 */
[----:B------:R2:W4:Y:S02]  /*5080*/  @P0 LDG.E.U16 R227, desc[UR24][R244.64] ;  /* 0x00000018f4e30981 */ /* 0x000524000c1e1500 */
[----:B--2---:R-:W-:Y:S02]  /*5090*/  IADD3 R244, P1, R96, UR12, RZ ;  /* 0x0000000c60f47c10 */ /* 0x004fe4000ff3e0ff */
[----:B------:R-:W2:Y:S01]  /*50a0*/  LDL.LU R96, [R1] ;  /* 0x0000000001607983 */ /* 0x000ea20000300800 */
[----:B------:R-:W-:-:S02]  /*50b0*/  ISETP.GT.AND P0, PT, R0, 0x3e, PT ;  /* 0x0000003e0000780c */ /* 0x000fc40003f04270 */
[----:B------:R-:W-:Y:S01]  /*50c0*/  PRMT R132, RZ, 0x7610, R132 ;  /* 0x00007610ff847816 */ /* 0x000fe20000000084 */
[----:B------:R-:W2:Y:S01]  /*50d0*/  LDL R221, [R1+0x128] ;  /* 0x0001280001dd7983 */ /* 0x000ea20000100800 */
[----:B------:R-:W-:Y:S02]  /*50e0*/  IADD3.X R245, R97, UR13, RZ, P1, !PT ;  /* 0x0000000d61f57c10 */ /* 0x000fe40008ffe4ff */
[----:B------:R-:W-:Y:S01]  /*50f0*/  PRMT R133, RZ, 0x7610, R133 ;  /* 0x00007610ff857816 */ /* 0x000fe20000000085 */
[----:B------:R-:W2:Y:S01]  /*5100*/  LDL R200, [R1+0x12c] ;  /* 0x00012c0001c87983 */ /* 0x000ea20000100800 */
[----:B------:R-:W-:-:S03]  /*5110*/  PRMT R242, RZ, 0x7610, R242 ;  /* 0x00007610fff27816 */ /* 0x000fc600000000f2 */
[----:B------:R-:W2:Y:S04]  /*5120*/  LDL R120, [R1+0x134] ;  /* 0x0001340001787983 */ /* 0x000ea80000100800 */
[----:B------:R3:W2:Y:S02]  /*5130*/  @P0 LDG.E.U16 R132, desc[UR24][R244.64] ;  /* 0x00000018f4840981 */ /* 0x0006a4000c1e1500 */
[----:B---3--:R-:W-:-:S04]  /*5140*/  IADD3 R244, P1, R100, UR12, RZ ;  /* 0x0000000c64f47c10 */ /* 0x008fc8000ff3e0ff */
[----:B------:R-:W-:-:S05]  /*5150*/  IADD3.X R245, R101, UR13, RZ, P1, !PT ;  /* 0x0000000d65f57c10 */ /* 0x000fca0008ffe4ff */
[----:B------:R0:W3:Y:S01]  /*5160*/  @P0 LDG.E.U16 R133, desc[UR24][R244.64] ;  /* 0x00000018f4850981 */ /* 0x0000e2000c1e1500 */
[----:B------:R-:W-:Y:S02]  /*5170*/  ISETP.GT.AND P0, PT, R0, 0x3f, PT ;  /* 0x0000003f0000780c */ /* 0x000fe40003f04270 */
[----:B0-----:R-:W-:-:S04]  /*5180*/  IADD3 R244, P1, R236, UR12, RZ ;  /* 0x0000000cecf47c10 */ /* 0x001fc8000ff3e0ff */
[----:B------:R-:W-:-:S07]  /*5190*/  IADD3.X R245, R237, UR13, RZ, P1, !PT ;  /* 0x0000000dedf57c10 */ /* 0x000fce0008ffe4ff */
[----:B------:R4:W3:Y:S01]  /*51a0*/  @P0 LDG.E.U16 R242, desc[UR24][R244.64] ;  /* 0x00000018f4f20981 */ /* 0x0008e2000c1e1500 */
[----:B------:R-:W-:Y:S02]  /*51b0*/  PRMT R243, RZ, 0x7610, R243 ;  /* 0x00007610fff37816 */ /* 0x000fe400000000f3 */
[----:B----4-:R-:W-:Y:S02]  /*51c0*/  IADD3 R244, P2, R196, UR12, RZ ;  /* 0x0000000cc4f47c10 */ /* 0x010fe4000ff5e0ff */
[----:B------:R-:W4:Y:S02]  /*51d0*/  LDL R196, [R1+0x130] ;  /* 0x0001300001c47983 */ /* 0x000f240000100800 */
[----:B------:R-:W-:Y:S02]  /*51e0*/  IADD3.X R245, R197, UR13, RZ, P2, !PT ;  /* 0x0000000dc5f57c10 */ /* 0x000fe400097fe4ff */
[----:B------:R-:W3:Y:S04]  /*51f0*/  LDL.LU R197, [R1+0x118] ;  /* 0x0001180001c57983 */ /* 0x000ee80000300800 */
[----:B------:R2:W3:Y:S04]  /*5200*/  @P0 LDG.E.U16 R243, desc[UR24][R244.64] ;  /* 0x00000018f4f30981 */ /* 0x0004e8000c1e1500 */
[----:B------:R-:W3:Y:S04]  /*5210*/  LDL.LU R237, [R1+0x114] ;  /* 0x0001140001ed7983 */ /* 0x000ee80000300800 */
[----:B------:R-:W3:Y:S01]  /*5220*/  LDL.LU R236, [R1+0xe0] ;  /* 0x0000e00001ec7983 */ /* 0x000ee20000300800 */
[----:B--2---:R-:W-:-:S03]  /*5230*/  IMAD.MOV.U32 R244, RZ, RZ, R96 ;  /* 0x000000fffff47224 */ /* 0x004fc600078e0060 */
[----:B------:R-:W2:Y:S04]  /*5240*/  LDL.LU R96, [R1+0xdc] ;  /* 0x0000dc0001607983 */ /* 0x000ea80000300800 */
[----:B------:R-:W2:Y:S04]  /*5250*/  LDL.LU R97, [R1+0xbc] ;  /* 0x0000bc0001617983 */ /* 0x000ea80000300800 */
[----:B------:R-:W2:Y:S01]  /*5260*/  LDL.LU R198, [R1+0xb8] ;  /* 0x0000b80001c67983 */ /* 0x000ea20000300800 */
[----:B------:R-:W0:Y:S01]  /*5270*/  S2R R100, SR_TID.X ;  /* 0x0000000000647919 */ /* 0x000e220000002100 */
[----:B------:R-:W-:Y:S01]  /*5280*/  IMAD.MOV.U32 R245, RZ, RZ, R252 ;  /* 0x000000fffff57224 */ /* 0x000fe200078e00fc */
[----:B------:R-:W-:Y:S01]  /*5290*/  PRMT R4, RZ, 0x7610, R4 ;  /* 0x00007610ff047816 */ /* 0x000fe20000000004 */
[----:B------:R-:W-:Y:S01]  /*52a0*/  IMAD.WIDE R246, R221, 0x2, R244 ;  /* 0x00000002ddf67825 */ /* 0x000fe200078e02f4 */
[----:B------:R-:W-:-:S02]  /*52b0*/  PRMT R5, RZ, 0x7610, R5 ;  /* 0x00007610ff057816 */ /* 0x000fc40000000005 */
[----:B------:R-:W-:Y:S02]  /*52c0*/  PRMT R248, RZ, 0x7610, R248 ;  /* 0x00007610fff87816 */ /* 0x000fe400000000f8 */
[----:B0-----:R-:W-:Y:S01]  /*52d0*/  LOP3.LUT R101, R100, 0x3f, RZ, 0xc0, !PT ;  /* 0x0000003f64657812 */ /* 0x001fe200078ec0ff */
[----:B------:R-:W-:Y:S03]  /*52e0*/  BAR.SYNC.DEFER_BLOCKING 0x0 ;  /* 0x0000000000007b1d */ /* 0x000fe60000010000 */
[----:B------:R-:W-:Y:S02]  /*52f0*/  ISETP.GE.AND P1, PT, R101, R0, PT ;  /* 0x000000006500720c */ /* 0x000fe40003f26270 */
[----:B------:R-:W-:-:S11]  /*5300*/  PRMT R252, RZ, 0x7610, R252 ;  /* 0x00007610fffc7816 */ /* 0x000fd600000000fc */
[----:B------:R0:W2:Y:S02]  /*5310*/  @!P1 LDG.E.U16 R4, desc[UR24][R246.64] ;  /* 0x00000018f6049981 */ /* 0x0000a4000c1e1500 */
[--C-:B0-----:R-:W-:Y:S02]  /*5320*/  IMAD.WIDE R246, R200, 0x2, R244.reuse ;  /* 0x00000002c8f67825 */ /* 0x101fe400078e02f4 */
[----:B------:R-:W2:Y:S04]  /*5330*/  LDL.LU R200, [R1+0x110] ;  /* 0x0001100001c87983 */ /* 0x000ea80000300800 */
[----:B------:R4:W2:Y:S02]  /*5340*/  @!P1 LDG.E.U16 R5, desc[UR24][R246.64] ;  /* 0x00000018f6059981 */ /* 0x0008a4000c1e1500 */
[----:B----4-:R-:W-:-:S05]  /*5350*/  IMAD.WIDE R246, R196, 0x2, R244 ;  /* 0x00000002c4f67825 */ /* 0x010fca00078e02f4 */
[----:B------:R0:W4:Y:S01]  /*5360*/  @!P1 LDG.E.U16 R248, desc[UR24][R246.64] ;  /* 0x00000018f6f89981 */ /* 0x000122000c1e1500 */
[----:B------:R-:W-:Y:S01]  /*5370*/  LOP3.LUT R196, R100, 0xff, RZ, 0xc0, !PT ;  /* 0x000000ff64c47812 */ /* 0x000fe200078ec0ff */
[----:B0-----:R-:W-:Y:S02]  /*5380*/  IMAD.WIDE R246, R120, 0x2, R244 ;  /* 0x0000000278f67825 */ /* 0x001fe400078e02f4 */
[----:B------:R-:W4:Y:S04]  /*5390*/  LDL.LU R120, [R1+0xd8] ;  /* 0x0000d80001787983 */ /* 0x000f280000300800 */
[----:B------:R0:W4:Y:S01]  /*53a0*/  @!P1 LDG.E.U16 R252, desc[UR24][R246.64] ;  /* 0x00000018f6fc9981 */ /* 0x000122000c1e1500 */
[----:B------:R-:W-:-:S03]  /*53b0*/  IMAD.SHL.U32 R196, R196, 0x2, RZ ;  /* 0x00000002c4c47824 */ /* 0x000fc600078e00ff */
[----:B------:R-:W4:Y:S01]  /*53c0*/  LDL.LU R221, [R1+0xd4] ;  /* 0x0000d40001dd7983 */ /* 0x000f220000300800 */
[----:B0-----:R-:W-:-:S03]  /*53d0*/  LOP3.LUT R246, R100, 0xc0, RZ, 0xc0, !PT ;  /* 0x000000c064f67812 */ /* 0x001fc600078ec0ff */
[----:B------:R-:W4:Y:S02]  /*53e0*/  LDL.LU R100, [R1+0xb4] ;  /* 0x0000b40001647983 */ /* 0x000f240000300800 */
[----:B------:R-:W-:Y:S01]  /*53f0*/  IMAD R247, R246, 0x40, R101 ;  /* 0x00000040f6f77824 */ /* 0x000fe200078e0265 */
[----:B------:R-:W-:Y:S01]  /*5400*/  SHF.R.U32.HI R246, RZ, 0x2, R246 ;  /* 0x00000002fff67819 */ /* 0x000fe200000116f6 */
[----:B------:R-:W4:Y:S02]  /*5410*/  LDL.LU R101, [R1+0xb0] ;  /* 0x0000b00001657983 */ /* 0x000f240000300800 */
[----:B------:R-:W-:Y:S01]  /*5420*/  IMAD.SHL.U32 R247, R247, 0x2, RZ ;  /* 0x00000002f7f77824 */ /* 0x000fe200078e00ff */
[----:B------:R-:W-:Y:S02]  /*5430*/  LOP3.LUT R246, R196, R246, RZ, 0x3c, !PT ;  /* 0x000000f6c4f67212 */ /* 0x000fe400078e3cff */
[----:B------:R0:W5:Y:S04]  /*5440*/  LDL.LU R196, [R1+0x304] ;  /* 0x0003040001c47983 */ /* 0x0001680000300800 */
[----:B---3--:R1:W-:Y:S04]  /*5450*/  STS.U16 [R247+UR14], R197 ;  /* 0x000000c5f7007988 */ /* 0x0083e8000800040e */
[----:B------:R3:W-:Y:S04]  /*5460*/  STS.U16 [R247+UR14+0x8000], R237 ;  /* 0x008000edf7007988 */ /* 0x0007e8000800040e */
[----:B------:R0:W-:Y:S04]  /*5470*/  STS.U16 [R247+UR14+0x400], R236 ;  /* 0x000400ecf7007988 */ /* 0x0001e8000800040e */
[----:B-1----:R1:W5:Y:S04]  /*5480*/  LDL.LU R197, [R1+0x300] ;  /* 0x0003000001c57983 */ /* 0x0023680000300800 */
[----:B---3--:R-:W3:Y:S04]  /*5490*/  LDL.LU R237, [R1+0x2fc] ;  /* 0x0002fc0001ed7983 */ /* 0x008ee80000300800 */
[----:B0-----:R-:W3:Y:S04]  /*54a0*/  LDL.LU R236, [R1+0x2f8] ;  /* 0x0002f80001ec7983 */ /* 0x001ee80000300800 */
[----:B--2---:R0:W-:Y:S04]  /*54b0*/  STS.U16 [R247+UR14+0x8400], R96 ;  /* 0x00840060f7007988 */ /* 0x0041e8000800040e */
[----:B------:R2:W-:Y:S04]  /*54c0*/  STS.U16 [R247+UR14+0x800], R97 ;  /* 0x00080061f7007988 */ /* 0x0005e8000800040e */
[----:B------:R1:W-:Y:S04]  /*54d0*/  STS.U16 [R247+UR14+0x8800], R198 ;  /* 0x008800c6f7007988 */ /* 0x0003e8000800040e */
[----:B0-----:R0:W5:Y:S04]  /*54e0*/  LDL.LU R96, [R1+0x2f4] ;  /* 0x0002f40001607983 */ /* 0x0011680000300800 */
[----:B--2---:R0:W5:Y:S04]  /*54f0*/  LDL.LU R97, [R1+0x2f0] ;  /* 0x0002f00001617983 */ /* 0x0041680000300800 */
[----:B-1----:R0:W5:Y:S04]  /*5500*/  LDL.LU R198, [R1+0x2ec] ;  /* 0x0002ec0001c67983 */ /* 0x0021680000300800 */
[----:B------:R1:W-:Y:S04]  /*5510*/  STS.U16 [R247+UR14+0xc00], R199 ;  /* 0x000c00c7f7007988 */ /* 0x0003e8000800040e */
[----:B------:R2:W-:Y:S04]  /*5520*/  STS.U16 [R247+UR14+0x1000], R204 ;  /* 0x001000ccf7007988 */ /* 0x0005e8000800040e */
[----:B------:R0:W-:Y:S04]  /*5530*/  STS.U16 [R247+UR14+0x8c00], R205 ;  /* 0x008c00cdf7007988 */ /* 0x0001e8000800040e */
[----:B-1----:R1:W5:Y:S04]  /*5540*/  LDL.LU R199, [R1+0x2e8] ;  /* 0x0002e80001c77983 */ /* 0x0023680000300800 */
[----:B--2---:R-:W2:Y:S04]  /*5550*/  LDL.LU R204, [R1+0x10c] ;  /* 0x00010c0001cc7983 */ /* 0x004ea80000300800 */
[----:B------:R1:W-:Y:S04]  /*5560*/  STS.U16 [R247+UR14+0x9000], R228 ;  /* 0x009000e4f7007988 */ /* 0x0003e8000800040e */
[----:B0-----:R-:W3:Y:S04]  /*5570*/  LDL.LU R205, [R1+0x108] ;  /* 0x0001080001cd7983 */ /* 0x001ee80000300800 */
[----:B------:R0:W-:Y:S04]  /*5580*/  STS.U16 [R247+UR14+0x1400], R229 ;  /* 0x001400e5f7007988 */ /* 0x0001e8000800040e */
[----:B-1----:R-:W3:Y:S04]  /*5590*/  LDL.LU R228, [R1+0xd0] ;  /* 0x0000d00001e47983 */ /* 0x002ee80000300800 */
[----:B0-----:R-:W3:Y:S04]  /*55a0*/  LDL.LU R229, [R1+0xcc] ;  /* 0x0000cc0001e57983 */ /* 0x001ee80000300800 */
[----:B------:R0:W-:Y:S04]  /*55b0*/  STS.U16 [R247+UR14+0x9c00], R102 ;  /* 0x009c0066f7007988 */ /* 0x0001e8000800040e */
[----:B------:R1:W-:Y:S01]  /*55c0*/  STS.U16 [R247+UR14+0x9400], R234 ;  /* 0x009400eaf7007988 */ /* 0x0003e2000800040e */
[----:B0-----:R-:W-:-:S03]  /*55d0*/  LOP3.LUT R102, R247, 0x10, RZ, 0x3c, !PT ;  /* 0x00000010f7667812 */ /* 0x001fc600078e3cff */
[----:B------:R0:W-:Y:S04]  /*55e0*/  STS.U16 [R247+UR14+0x1800], R235 ;  /* 0x001800ebf7007988 */ /* 0x0001e8000800040e */
[----:B-1----:R-:W3:Y:S04]  /*55f0*/  LDL.LU R234, [R1+0x2e4] ;  /* 0x0002e40001ea7983 */ /* 0x002ee80000300800 */
[----:B------:R1:W-:Y:S04]  /*5600*/  STS.U16 [R247+UR14+0x9800], R98 ;  /* 0x00980062f7007988 */ /* 0x0003e8000800040e */
[----:B0-----:R-:W3:Y:S04]  /*5610*/  LDL.LU R235, [R1+0x2e0] ;  /* 0x0002e00001eb7983 */ /* 0x001ee80000300800 */
[----:B------:R0:W-:Y:S04]  /*5620*/  STS.U16 [R247+UR14+0x1c00], R99 ;  /* 0x001c0063f7007988 */ /* 0x0001e8000800040e */
[----:B-1----:R1:W5:Y:S04]  /*5630*/  LDL.LU R98, [R1+0x2dc] ;  /* 0x0002dc0001627983 */ /* 0x0023680000300800 */
[----:B------:R1:W-:Y:S04]  /*5640*/  STS.U16 [R102+UR14+0x80], R200 ;  /* 0x000080c866007988 */ /* 0x0003e8000800040e */
[----:B0-----:R0:W5:Y:S04]  /*5650*/  LDL.LU R99, [R1+0x2d8] ;  /* 0x0002d80001637983 */ /* 0x0011680000300800 */
[----:B------:R0:W-:Y:S04]  /*5660*/  STS.U16 [R102+UR14+0x8080], R201 ;  /* 0x008080c966007988 */ /* 0x0001e8000800040e */
[----:B-1----:R1:W5:Y:S04]  /*5670*/  LDL.LU R200, [R1+0x2d4] ;  /* 0x0002d40001c87983 */ /* 0x0023680000300800 */
[----:B0-----:R1:W5:Y:S04]  /*5680*/  LDL.LU R201, [R1+0x2d0] ;  /* 0x0002d00001c97983 */ /* 0x0013680000300800 */
[----:B----4-:R0:W-:Y:S04]  /*5690*/  STS.U16 [R102+UR14+0x480], R120 ;  /* 0x0004807866007988 */ /* 0x0101e8000800040e */
[----:B------:R4:W-:Y:S04]  /*56a0*/  STS.U16 [R102+UR14+0x8480], R221 ;  /* 0x008480dd66007988 */ /* 0x0009e8000800040e */
[----:B0-----:R-:W3:Y:S04]  /*56b0*/  LDL.LU R120, [R1+0x2cc] ;  /* 0x0002cc0001787983 */ /* 0x001ee80000300800 */
[----:B------:R0:W-:Y:S04]  /*56c0*/  STS.U16 [R102+UR14+0x880], R100 ;  /* 0x0008806466007988 */ /* 0x0001e8000800040e */
[----:B----4-:R-:W4:Y:S04]  /*56d0*/  LDL.LU R221, [R1+0x2c8] ;  /* 0x0002c80001dd7983 */ /* 0x010f280000300800 */
[----:B------:R1:W-:Y:S04]  /*56e0*/  STS.U16 [R102+UR14+0x8880], R101 ;  /* 0x0088806566007988 */ /* 0x0003e8000800040e */
[----:B0-----:R0:W5:Y:S04]  /*56f0*/  LDL.LU R100, [R1+0x2c4] ;  /* 0x0002c40001647983 */ /* 0x0011680000300800 */
[----:B------:R0:W-:Y:S04]  /*5700*/  STS.U16 [R102+UR14+0xc80], R209 ;  /* 0x000c80d166007988 */ /* 0x0001e8000800040e */
[----:B-1----:R1:W5:Y:S04]  /*5710*/  LDL.LU R101, [R1+0x2c0] ;  /* 0x0002c00001657983 */ /* 0x0023680000300800 */
[----:B------:R-:W-:Y:S04]  /*5720*/  STS.U16 [R102+UR14+0x8c80], R109 ;  /* 0x008c806d66007988 */ /* 0x000fe8000800040e */
[----:B------:R1:W-:Y:S04]  /*5730*/  STS.U16 [R102+UR14+0x1080], R108 ;  /* 0x0010806c66007988 */ /* 0x0003e8000800040e */
[----:B0-----:R-:W4:Y:S04]  /*5740*/  LDL.LU R209, [R1+0x104] ;  /* 0x0001040001d17983 */ /* 0x001f280000300800 */
[----:B------:R0:W-:Y:S04]  /*5750*/  STS.U16 [R102+UR14+0x9080], R210 ;  /* 0x009080d266007988 */ /* 0x0001e8000800040e */
[----:B-1----:R-:W4:Y:S04]  /*5760*/  LDL.LU R108, [R1+0x100] ;  /* 0x00010000016c7983 */ /* 0x002f280000300800 */
[----:B------:R-:W4:Y:S04]  /*5770*/  LDL.LU R109, [R1+0xc8] ;  /* 0x0000c800016d7983 */ /* 0x000f280000300800 */
[----:B------:R1:W-:Y:S04]  /*5780*/  STS.U16 [R102+UR14+0x1480], R202 ;  /* 0x001480ca66007988 */ /* 0x0003e8000800040e */
[----:B0-----:R-:W4:Y:S04]  /*5790*/  LDL.LU R210, [R1+0xc4] ;  /* 0x0000c40001d27983 */ /* 0x001f280000300800 */
[----:B------:R0:W-:Y:S04]  /*57a0*/  STS.U16 [R102+UR14+0x9480], R107 ;  /* 0x0094806b66007988 */ /* 0x0001e8000800040e */
[----:B-1----:R1:W5:Y:S04]  /*57b0*/  LDL.LU R202, [R1+0x2bc] ;  /* 0x0002bc0001ca7983 */ /* 0x0023680000300800 */
[----:B------:R1:W-:Y:S01]  /*57c0*/  STS.U16 [R102+UR14+0x1880], R203 ;  /* 0x001880cb66007988 */ /* 0x0003e2000800040e */
[----:B0-----:R-:W-:-:S03]  /*57d0*/  LOP3.LUT R107, R247, 0x20, RZ, 0x3c, !PT ;  /* 0x00000020f76b7812 */ /* 0x001fc600078e3cff */
[----:B------:R0:W-:Y:S04]  /*57e0*/  STS.U16 [R102+UR14+0x9880], R114 ;  /* 0x0098807266007988 */ /* 0x0001e8000800040e */
[----:B------:R2:W-:Y:S04]  /*57f0*/  STS.U16 [R102+UR14+0x1c80], R126 ;  /* 0x001c807e66007988 */ /* 0x0005e8000800040e */
[----:B-1----:R1:W5:Y:S04]  /*5800*/  LDL.LU R203, [R1+0x2b8] ;  /* 0x0002b80001cb7983 */ /* 0x0023680000300800 */
[----:B0-----:R-:W4:Y:S04]  /*5810*/  LDL.LU R114, [R1+0x2b4] ;  /* 0x0002b40001727983 */ /* 0x001f280000300800 */
[----:B--2---:R-:W2:Y:S04]  /*5820*/  LDL.LU R126, [R1+0x2b0] ;  /* 0x0002b000017e7983 */ /* 0x004ea80000300800 */
[----:B------:R0:W-:Y:S04]  /*5830*/  STS.U16 [R102+UR14+0x9c80], R103 ;  /* 0x009c806766007988 */ /* 0x0001e8000800040e */
[----:B------:R1:W-:Y:S04]  /*5840*/  STS.U16 [R107+UR14+0x100], R204 ;  /* 0x000100cc6b007988 */ /* 0x0003e8000800040e */
[----:B---3--:R3:W-:Y:S04]  /*5850*/  STS.U16 [R107+UR14+0x8100], R205 ;  /* 0x008100cd6b007988 */ /* 0x0087e8000800040e */
[----:B0-----:R0:W5:Y:S04]  /*5860*/  LDL.LU R102, [R1+0x2ac] ;  /* 0x0002ac0001667983 */ /* 0x0011680000300800 */
[----:B------:R0:W5:Y:S04]  /*5870*/  LDL.LU R103, [R1+0x2a8] ;  /* 0x0002a80001677983 */ /* 0x0001680000300800 */
[----:B-1----:R0:W5:Y:S04]  /*5880*/  LDL.LU R204, [R1+0x2a4] ;  /* 0x0002a40001cc7983 */ /* 0x0021680000300800 */
[----:B---3--:R0:W5:Y:S04]  /*5890*/  LDL.LU R205, [R1+0x2a0] ;  /* 0x0002a00001cd7983 */ /* 0x0081680000300800 */
[----:B------:R1:W-:Y:S04]  /*58a0*/  STS.U16 [R107+UR14+0x500], R228 ;  /* 0x000500e46b007988 */ /* 0x0003e8000800040e */
[----:B------:R3:W-:Y:S04]  /*58b0*/  STS.U16 [R107+UR14+0x8500], R229 ;  /* 0x008500e56b007988 */ /* 0x0007e8000800040e */
[----:B-1----:R-:W4:Y:S04]  /*58c0*/  LDL.LU R228, [R1+0x29c] ;  /* 0x00029c0001e47983 */ /* 0x002f280000300800 */
[----:B---3--:R-:W3:Y:S04]  /*58d0*/  LDL.LU R229, [R1+0x298] ;  /* 0x0002980001e57983 */ /* 0x008ee80000300800 */
[----:B---3--:R1:W-:Y:S04]  /*58e0*/  STS.U16 [R107+UR14+0x900], R229 ;  /* 0x000900e56b007988 */ /* 0x0083e8000800040e */
[----:B----4-:R3:W-:Y:S04]  /*58f0*/  STS.U16 [R107+UR14+0x8900], R228 ;  /* 0x008900e46b007988 */ /* 0x0107e8000800040e */
[----:B------:R4:W-:Y:S04]  /*5900*/  STS.U16 [R107+UR14+0xd00], R127 ;  /* 0x000d007f6b007988 */ /* 0x0009e8000800040e */
[----:B-1----:R-:W2:Y:S04]  /*5910*/  LDL.LU R229, [R1+0xfc] ;  /* 0x0000fc0001e57983 */ /* 0x002ea80000300800 */
[----:B---3--:R-:W3:Y:S04]  /*5920*/  LDL.LU R228, [R1+0xf8] ;  /* 0x0000f80001e47983 */ /* 0x008ee80000300800 */
[----:B----4-:R-:W4:Y:S04]  /*5930*/  LDL.LU R127, [R1+0xc0] ;  /* 0x0000c000017f7983 */ /* 0x010f280000300800 */
[----:B------:R1:W-:Y:S04]  /*5940*/  STS.U16 [R107+UR14+0x8d00], R110 ;  /* 0x008d006e6b007988 */ /* 0x0003e8000800040e */
[----:B------:R0:W-:Y:S04]  /*5950*/  STS.U16 [R107+UR14+0x1100], R211 ;  /* 0x001100d36b007988 */ /* 0x0001e8000800040e */
[----:B-1----:R-:W2:Y:S04]  /*5960*/  LDL.LU R110, [R1+0x294] ;  /* 0x00029400016e7983 */ /* 0x002ea80000300800 */
[----:B0-----:R-:W3:Y:S04]  /*5970*/  LDL.LU R211, [R1+0x290] ;  /* 0x0002900001d37983 */ /* 0x001ee80000300800 */
[----:B------:R0:W-:Y:S04]  /*5980*/  STS.U16 [R107+UR14+0x9100], R104 ;  /* 0x009100686b007988 */ /* 0x0001e8000800040e */
[----:B------:R1:W-:Y:S04]  /*5990*/  STS.U16 [R107+UR14+0x1500], R105 ;  /* 0x001500696b007988 */ /* 0x0003e8000800040e */
[----:B------:R1:W-:Y:S04]  /*59a0*/  STS.U16 [R107+UR14+0x9500], R214 ;  /* 0x009500d66b007988 */ /* 0x0003e8000800040e */
[----:B0-----:R0:W5:Y:S04]  /*59b0*/  LDL.LU R104, [R1+0x28c] ;  /* 0x00028c0001687983 */ /* 0x0011680000300800 */
[----:B-1----:R0:W5:Y:S01]  /*59c0*/  LDL.LU R105, [R1+0x288] ;  /* 0x0002880001697983 */ /* 0x0021620000300800 */
[----:B------:R-:W-:-:S03]  /*59d0*/  LOP3.LUT R214, R247, 0x30, RZ, 0x3c, !PT ;  /* 0x00000030f7d67812 */ /* 0x000fc600078e3cff */
[----:B------:R1:W-:Y:S04]  /*59e0*/  STS.U16 [R107+UR14+0x1900], R206 ;  /* 0x001900ce6b007988 */ /* 0x0003e8000800040e */
[----:B------:R0:W-:Y:S04]  /*59f0*/  STS.U16 [R107+UR14+0x9900], R207 ;  /* 0x009900cf6b007988 */ /* 0x0001e8000800040e */
[----:B------:R0:W-:Y:S04]  /*5a00*/  STS.U16 [R107+UR14+0x1d00], R106 ;  /* 0x001d006a6b007988 */ /* 0x0001e8000800040e */
[----:B-1----:R1:W5:Y:S04]  /*5a10*/  LDL.LU R206, [R1+0x284] ;  /* 0x0002840001ce7983 */ /* 0x0023680000300800 */
[----:B0-----:R1:W5:Y:S04]  /*5a20*/  LDL.LU R207, [R1+0x280] ;  /* 0x0002800001cf7983 */ /* 0x0013680000300800 */
[----:B------:R1:W5:Y:S04]  /*5a30*/  LDL.LU R106, [R1+0x27c] ;  /* 0x00027c00016a7983 */ /* 0x0003680000300800 */
[----:B------:R0:W-:Y:S04]  /*5a40*/  STS.U16 [R107+UR14+0x9d00], R208 ;  /* 0x009d00d06b007988 */ /* 0x0001e8000800040e */
[----:B------:R1:W-:Y:S04]  /*5a50*/  STS.U16 [R214+UR14+0x180], R209 ;  /* 0x000180d1d6007988 */ /* 0x0003e8000800040e */
[----:B------:R1:W-:Y:S04]  /*5a60*/  STS.U16 [R214+UR14+0x8180], R108 ;  /* 0x0081806cd6007988 */ /* 0x0003e8000800040e */
[----:B0-----:R0:W5:Y:S04]  /*5a70*/  LDL.LU R107, [R1+0x278] ;  /* 0x00027800016b7983 */ /* 0x0011680000300800 */
[----:B------:R0:W5:Y:S04]  /*5a80*/  LDL.LU R208, [R1+0x274] ;  /* 0x0002740001d07983 */ /* 0x0001680000300800 */
[----:B-1----:R0:W5:Y:S04]  /*5a90*/  LDL.LU R209, [R1+0x270] ;  /* 0x0002700001d17983 */ /* 0x0021680000300800 */
[----:B------:R1:W-:Y:S04]  /*5aa0*/  STS.U16 [R214+UR14+0x580], R109 ;  /* 0x0005806dd6007988 */ /* 0x0003e8000800040e */
[----:B------:R0:W5:Y:S04]  /*5ab0*/  LDL.LU R108, [R1+0x268] ;  /* 0x00026800016c7983 */ /* 0x0001680000300800 */
[----:B------:R0:W-:Y:S04]  /*5ac0*/  STS.U16 [R214+UR14+0x8580], R210 ;  /* 0x008580d2d6007988 */ /* 0x0001e8000800040e */
[----:B-1----:R1:W5:Y:S04]  /*5ad0*/  LDL.LU R109, [R1+0x264] ;  /* 0x00026400016d7983 */ /* 0x0023680000300800 */
[----:B0-----:R1:W5:Y:S04]  /*5ae0*/  LDL.LU R210, [R1+0x260] ;  /* 0x0002600001d27983 */ /* 0x0013680000300800 */
[----:B---3--:R0:W-:Y:S04]  /*5af0*/  STS.U16 [R214+UR14+0x980], R211 ;  /* 0x000980d3d6007988 */ /* 0x0081e8000800040e */
[----:B--2---:R2:W-:Y:S04]  /*5b00*/  STS.U16 [R214+UR14+0x8980], R110 ;  /* 0x0089806ed6007988 */ /* 0x0045e8000800040e */
[----:B------:R3:W-:Y:S04]  /*5b10*/  STS.U16 [R214+UR14+0xd80], R118 ;  /* 0x000d8076d6007988 */ /* 0x0007e8000800040e */
[----:B0-----:R1:W5:Y:S04]  /*5b20*/  LDL.LU R211, [R1+0x25c] ;  /* 0x00025c0001d37983 */ /* 0x0013680000300800 */
[----:B--2---:R1:W5:Y:S04]  /*5b30*/  LDL.LU R110, [R1+0x258] ;  /* 0x00025800016e7983 */ /* 0x0043680000300800 */
[----:B------:R0:W-:Y:S04]  /*5b40*/  STS.U16 [R214+UR14+0x8d80], R111 ;  /* 0x008d806fd6007988 */ /* 0x0001e8000800040e */
[----:B---3--:R-:W2:Y:S04]  /*5b50*/  LDL.LU R118, [R1+0xf4] ;  /* 0x0000f40001767983 */ /* 0x008ea80000300800 */
[----:B------:R3:W-:Y:S04]  /*5b60*/  STS.U16 [R214+UR14+0x1180], R212 ;  /* 0x001180d4d6007988 */ /* 0x0007e8000800040e */
[----:B0-----:R1:W5:Y:S04]  /*5b70*/  LDL.LU R111, [R1+0x254] ;  /* 0x00025400016f7983 */ /* 0x0013680000300800 */
[----:B------:R0:W-:Y:S04]  /*5b80*/  STS.U16 [R214+UR14+0x9180], R213 ;  /* 0x009180d5d6007988 */ /* 0x0001e8000800040e */
[----:B---3--:R1:W5:Y:S04]  /*5b90*/  LDL.LU R212, [R1+0x250] ;  /* 0x0002500001d47983 */ /* 0x0083680000300800 */
[----:B------:R3:W-:Y:S04]  /*5ba0*/  STS.U16 [R214+UR14+0x1580], R135 ;  /* 0x00158087d6007988 */ /* 0x0007e8000800040e */
[----:B0-----:R1:W5:Y:S04]  /*5bb0*/  LDL.LU R213, [R1+0x24c] ;  /* 0x00024c0001d57983 */ /* 0x0013680000300800 */
[----:B------:R0:W-:Y:S04]  /*5bc0*/  STS.U16 [R214+UR14+0x9580], R219 ;  /* 0x009580dbd6007988 */ /* 0x0001e8000800040e */
[----:B---3--:R-:W3:Y:S04]  /*5bd0*/  LDL.LU R135, [R1+0x248] ;  /* 0x0002480001877983 */ /* 0x008ee80000300800 */
[----:B------:R4:W-:Y:S01]  /*5be0*/  STS.U16 [R214+UR14+0x1980], R134 ;  /* 0x00198086d6007988 */ /* 0x0009e2000800040e */
[----:B0-----:R-:W-:-:S03]  /*5bf0*/  LOP3.LUT R219, R247, 0x40, RZ, 0x3c, !PT ;  /* 0x00000040f7db7812 */ /* 0x001fc600078e3cff */
[----:B------:R0:W-:Y:S04]  /*5c00*/  STS.U16 [R214+UR14+0x9980], R112 ;  /* 0x00998070d6007988 */ /* 0x0001e8000800040e */
[----:B------:R1:W-:Y:S04]  /*5c10*/  STS.U16 [R214+UR14+0x1d80], R113 ;  /* 0x001d8071d6007988 */ /* 0x0003e8000800040e */
[----:B----4-:R-:W4:Y:S04]  /*5c20*/  LDL.LU R134, [R1+0x244] ;  /* 0x0002440001867983 */ /* 0x010f280000300800 */
[----:B0-----:R0:W5:Y:S04]  /*5c30*/  LDL.LU R112, [R1+0x240] ;  /* 0x0002400001707983 */ /* 0x0011680000300800 */
[----:B-1----:R0:W5:Y:S04]  /*5c40*/  LDL.LU R113, [R1+0x23c] ;  /* 0x00023c0001717983 */ /* 0x0021680000300800 */
[----:B------:R1:W-:Y:S04]  /*5c50*/  STS.U16 [R214+UR14+0x9d80], R215 ;  /* 0x009d80d7d6007988 */ /* 0x0003e8000800040e */
[----:B------:R0:W-:Y:S04]  /*5c60*/  STS.U16 [R219+UR14+0x200], R229 ;  /* 0x000200e5db007988 */ /* 0x0001e8000800040e */
[----:B------:R0:W-:Y:S04]  /*5c70*/  STS.U16 [R219+UR14+0x8200], R228 ;  /* 0x008200e4db007988 */ /* 0x0001e8000800040e */
[----:B-1----:R1:W5:Y:S04]  /*5c80*/  LDL.LU R214, [R1+0x238] ;  /* 0x0002380001d67983 */ /* 0x0023680000300800 */
[----:B------:R1:W5:Y:S04]  /*5c90*/  LDL.LU R215, [R1+0x234] ;  /* 0x0002340001d77983 */ /* 0x0003680000300800 */
[----:B0-----:R-:W3:Y:S04]  /*5ca0*/  LDL.LU R229, [R1+0x230] ;  /* 0x0002300001e57983 */ /* 0x001ee80000300800 */
[----:B------:R-:W4:Y:S04]  /*5cb0*/  LDL.LU R228, [R1+0x22c] ;  /* 0x00022c0001e47983 */ /* 0x000f280000300800 */
[----:B------:R0:W-:Y:S04]  /*5cc0*/  STS.U16 [R219+UR14+0x600], R127 ;  /* 0x0006007fdb007988 */ /* 0x0001e8000800040e */
[----:B0-----:R-:W2:Y:S04]  /*5cd0*/  LDL.LU R127, [R1+0x228] ;  /* 0x00022800017f7983 */ /* 0x001ea80000300800 */
[----:B--2---:R-:W-:Y:S04]  /*5ce0*/  STS.U16 [R219+UR14+0x8600], R127 ;  /* 0x0086007fdb007988 */ /* 0x004fe8000800040e */
[----:B------:R0:W-:Y:S04]  /*5cf0*/  STS.U16 [R219+UR14+0xa00], R126 ;  /* 0x000a007edb007988 */ /* 0x0001e8000800040e */
[----:B------:R2:W-:Y:S04]  /*5d00*/  STS.U16 [R219+UR14+0x8a00], R114 ;  /* 0x008a0072db007988 */ /* 0x0005e8000800040e */
[----:B------:R1:W-:Y:S04]  /*5d10*/  STS.U16 [R219+UR14+0xe00], R115 ;  /* 0x000e0073db007988 */ /* 0x0003e8000800040e */
[----:B0-----:R-:W3:Y:S04]  /*5d20*/  LDL.LU R126, [R1+0xec] ;  /* 0x0000ec00017e7983 */ /* 0x001ee80000300800 */
[----:B------:R-:W4:Y:S04]  /*5d30*/  LDL.LU R127, [R1+0xe8] ;  /* 0x0000e800017f7983 */ /* 0x000f280000300800 */
[----:B--2---:R0:W5:Y:S04]  /*5d40*/  LDL.LU R114, [R1+0x224] ;  /* 0x0002240001727983 */ /* 0x0041680000300800 */
[----:B------:R2:W-:Y:S04]  /*5d50*/  STS.U16 [R219+UR14+0x8e00], R216 ;  /* 0x008e00d8db007988 */ /* 0x0005e8000800040e */
[----:B-1----:R0:W5:Y:S04]  /*5d60*/  LDL.LU R115, [R1+0x220] ;  /* 0x0002200001737983 */ /* 0x0021680000300800 */
[----:B------:R1:W-:Y:S04]  /*5d70*/  STS.U16 [R219+UR14+0x1200], R217 ;  /* 0x001200d9db007988 */ /* 0x0003e8000800040e */
[----:B--2---:R0:W5:Y:S04]  /*5d80*/  LDL.LU R216, [R1+0x21c] ;  /* 0x00021c0001d87983 */ /* 0x0041680000300800 */
[----:B------:R2:W-:Y:S04]  /*5d90*/  STS.U16 [R219+UR14+0x9200], R220 ;  /* 0x009200dcdb007988 */ /* 0x0005e8000800040e */
[----:B-1----:R0:W5:Y:S04]  /*5da0*/  LDL.LU R217, [R1+0x218] ;  /* 0x0002180001d97983 */ /* 0x0021680000300800 */
[----:B------:R1:W-:Y:S04]  /*5db0*/  STS.U16 [R219+UR14+0x1600], R119 ;  /* 0x00160077db007988 */ /* 0x0003e8000800040e */
[----:B--2---:R-:W2:Y:S04]  /*5dc0*/  LDL.LU R220, [R1+0x214] ;  /* 0x0002140001dc7983 */ /* 0x004ea80000300800 */
[----:B------:R-:W-:Y:S04]  /*5dd0*/  STS.U16 [R219+UR14+0x9600], R226 ;  /* 0x009600e2db007988 */ /* 0x000fe8000800040e */
[----:B-1----:R-:W3:Y:S04]  /*5de0*/  LDL.LU R119, [R1+0x210] ;  /* 0x0002100001777983 */ /* 0x002ee80000300800 */
[----:B------:R1:W-:Y:S04]  /*5df0*/  STS.U16 [R219+UR14+0x1a00], R116 ;  /* 0x001a0074db007988 */ /* 0x0003e8000800040e */
[----:B------:R0:W-:Y:S04]  /*5e00*/  STS.U16 [R219+UR14+0x9a00], R117 ;  /* 0x009a0075db007988 */ /* 0x0001e8000800040e */
[----:B------:R0:W-:Y:S04]  /*5e10*/  STS.U16 [R219+UR14+0x1e00], R218 ;  /* 0x001e00dadb007988 */ /* 0x0001e8000800040e */
[----:B-1----:R1:W5:Y:S04]  /*5e20*/  LDL.LU R116, [R1+0x20c] ;  /* 0x00020c0001747983 */ /* 0x0023680000300800 */
[----:B0-----:R1:W5:Y:S04]  /*5e30*/  LDL.LU R117, [R1+0x208] ;  /* 0x0002080001757983 */ /* 0x0013680000300800 */
[----:B------:R1:W5:Y:S04]  /*5e40*/  LDL.LU R218, [R1+0x204] ;  /* 0x0002040001da7983 */ /* 0x0003680000300800 */
[----:B------:R0:W-:Y:S04]  /*5e50*/  STS.U16 [R219+UR14+0x9e00], R249 ;  /* 0x009e00f9db007988 */ /* 0x0001e8000800040e */
[----:B0-----:R1:W5:Y:S04]  /*5e60*/  LDL.LU R219, [R1+0x200] ;  /* 0x0002000001db7983 */ /* 0x0013680000300800 */
[----:B------:R-:W4:Y:S01]  /*5e70*/  LDL.LU R249, [R1+0xf0] ;  /* 0x0000f00001f97983 */ /* 0x000f220000300800 */
[----:B------:R-:W-:-:S05]  /*5e80*/  LOP3.LUT R226, R247, 0x50, RZ, 0x3c, !PT ;  /* 0x00000050f7e27812 */ /* 0x000fca00078e3cff */
[----:B------:R0:W-:Y:S04]  /*5e90*/  STS.U16 [R226+UR14+0x280], R118 ;  /* 0x00028076e2007988 */ /* 0x0001e8000800040e */
[----:B0-----:R1:W5:Y:S04]  /*5ea0*/  LDL.LU R118, [R1+0x1fc] ;  /* 0x0001fc0001767983 */ /* 0x0013680000300800 */
[----:B----4-:R-:W-:Y:S04]  /*5eb0*/  STS.U16 [R226+UR14+0x8280], R249 ;  /* 0x008280f9e2007988 */ /* 0x010fe8000800040e */
[----:B---3--:R0:W-:Y:S04]  /*5ec0*/  STS.U16 [R226+UR14+0x680], R119 ;  /* 0x00068077e2007988 */ /* 0x0081e8000800040e */
[----:B--2---:R2:W-:Y:S04]  /*5ed0*/  STS.U16 [R226+UR14+0x8680], R220 ;  /* 0x008680dce2007988 */ /* 0x0045e8000800040e */
[----:B------:R3:W-:Y:S04]  /*5ee0*/  STS.U16 [R226+UR14+0xa80], R221 ;  /* 0x000a80dde2007988 */ /* 0x0007e8000800040e */
[----:B0-----:R1:W5:Y:S04]  /*5ef0*/  LDL.LU R119, [R1+0x1f8] ;  /* 0x0001f80001777983 */ /* 0x0013680000300800 */
[----:B--2---:R1:W5:Y:S04]  /*5f00*/  LDL.LU R220, [R1+0x1f4] ;  /* 0x0001f40001dc7983 */ /* 0x0043680000300800 */
[----:B---3--:R1:W5:Y:S04]  /*5f10*/  LDL.LU R221, [R1+0x1f0] ;  /* 0x0001f00001dd7983 */ /* 0x0083680000300800 */
[----:B------:R0:W-:Y:S04]  /*5f20*/  STS.U16 [R226+UR14+0x8a80], R120 ;  /* 0x008a8078e2007988 */ /* 0x0001e8000800040e */
[----:B------:R2:W-:Y:S04]  /*5f30*/  STS.U16 [R226+UR14+0xe80], R121 ;  /* 0x000e8079e2007988 */ /* 0x0005e8000800040e */
[----:B------:R3:W-:Y:S04]  /*5f40*/  STS.U16 [R226+UR14+0x8e80], R222 ;  /* 0x008e80dee2007988 */ /* 0x0007e8000800040e */
[----:B0-----:R1:W5:Y:S04]  /*5f50*/  LDL.LU R120, [R1+0x1ec] ;  /* 0x0001ec0001787983 */ /* 0x0013680000300800 */
[----:B--2---:R1:W5:Y:S04]  /*5f60*/  LDL.LU R121, [R1+0x1e8] ;  /* 0x0001e80001797983 */ /* 0x0043680000300800 */
[----:B---3--:R1:W5:Y:S04]  /*5f70*/  LDL.LU R222, [R1+0x1e4] ;  /* 0x0001e40001de7983 */ /* 0x0083680000300800 */
[----:B------:R0:W-:Y:S01]  /*5f80*/  STS.U16 [R226+UR14+0x1280], R223 ;  /* 0x001280dfe2007988 */ /* 0x0001e2000800040e */
[----:B------:R-:W-:-:S03]  /*5f90*/  LOP3.LUT R249, R247, 0x60, RZ, 0x3c, !PT ;  /* 0x00000060f7f97812 */ /* 0x000fc600078e3cff */
[----:B------:R2:W-:Y:S04]  /*5fa0*/  STS.U16 [R226+UR14+0x9280], R122 ;  /* 0x0092807ae2007988 */ /* 0x0005e8000800040e */
        /* <DEDUP_REMOVED lines=15> */
[----:B------:R1:W5:Y:S04]  /*60a0*/  LDL.LU R227, [R1+0x1c0] ;  /* 0x0001c00001e37983 */ /* 0x0003680000300800 */
        /* <DEDUP_REMOVED lines=9> */
[----:B0-----:R-:W3:Y:S04]  /*6140*/  LDL.LU R235, [R1+0x1ac] ;  /* 0x0001ac0001eb7983 */ /* 0x001ee80000300800 */
[----:B--2---:R-:W2:Y:S01]  /*6150*/  LDL.LU R234, [R1+0x1a8] ;  /* 0x0001a80001ea7983 */ /* 0x004ea20000300800 */
[----:B------:R-:W-:-:S03]  /*6160*/  LOP3.LUT R247, R247, 0x70, RZ, 0x3c, !PT ;  /* 0x00000070f7f77812 */ /* 0x000fc600078e3cff */
[----:B------:R-:W-:Y:S04]  /*6170*/  STS.U16 [R249+UR14+0xf00], R128 ;  /* 0x000f0080f9007988 */ /* 0x000fe8000800040e */
        /* <DEDUP_REMOVED lines=8> */
[----:B------:R0:W-:Y:S04]  /*6200*/  STS.U16 [R249+UR14+0x9f00], R133 ;  /* 0x009f0085f9007988 */ /* 0x0001e8000800040e */
[----:B------:R-:W-:Y:S01]  /*6210*/  STS.U16 [R247+UR14+0x780], R134 ;  /* 0x00078086f7007988 */ /* 0x000fe2000800040e */
[----:B------:R-:W-:Y:S01]  /*6220*/  USHF.L.U32 UR4, UR15, 0x7, URZ ;  /* 0x000000070f047899 */ /* 0x000fe2000800063f */
[----:B------:R-:W-:Y:S01]  /*6230*/  UMOV UR9, 0x40000040 ;  /* 0x4000004000097882 */ /* 0x000fe20000000000 */
[----:B------:R-:W-:Y:S01]  /*6240*/  UMOV UR30, UR6 ;  /* 0x00000006001e7c82 */ /* 0x000fe20008000000 */
[----:B------:R-:W-:Y:S01]  /*6250*/  UMOV UR31, UR7 ;  /* 0x00000007001f7c82 */ /* 0x000fe20008000000 */
[----:B0-----:R-:W-:Y:S01]  /*6260*/  LOP3.LUT R249, R246, 0x40, RZ, 0x3c, !PT ;  /* 0x00000040f6f97812 */ /* 0x001fe200078e3cff */
        /* <DEDUP_REMOVED lines=12> */
[----:B------:R-:W-:Y:S01]  /*6330*/  STS.U16 [R247+UR14+0x9f80], R243 ;  /* 0x009f80f3f7007988 */ /* 0x000fe2000800040e */
[----:B------:R-:W-:-:S03]  /*6340*/  ULOP3.LUT UR4, UR4, 0x200, URZ, 0xc0, !UPT ;  /* 0x0000020004047892 */ /* 0x000fc6000f8ec03f */
[----:B------:R1:W5:Y:S01]  /*6350*/  LDL.LU R128, [R1+0x1a4] ;  /* 0x0001a40001807983 */ /* 0x0003620000300800 */
[----:B------:R-:W-:-:S03]  /*6360*/  ULEA.HI UR4, UR14, UR4, URZ, 0x1c ;  /* 0x000000040e047291 */ /* 0x000fc6000f8fe03f */
[----:B------:R1:W5:Y:S01]  /*6370*/  LDL.LU R129, [R1+0x1a0] ;  /* 0x0001a00001817983 */ /* 0x0003620000300800 */
[----:B------:R-:W-:-:S03]  /*6380*/  ULOP3.LUT UR8, UR4, 0x3fff, URZ, 0xc0, !UPT ;  /* 0x00003fff04087892 */ /* 0x000fc6000f8ec03f */
[----:B------:R-:W-:Y:S01]  /*6390*/  UMOV UR4, URZ ;  /* 0x0000003f00047c82 */ /* 0x000fe20008000000 */
[----:B------:R1:W5:Y:S04]  /*63a0*/  LDL.LU R230, [R1+0x19c] ;  /* 0x00019c0001e67983 */ /* 0x0003680000300800 */
[----:B------:R1:W5:Y:S04]  /*63b0*/  LDL.LU R231, [R1+0x198] ;  /* 0x0001980001e77983 */ /* 0x0003680000300800 */
[----:B------:R1:W5:Y:S04]  /*63c0*/  LDL.LU R130, [R1+0x194] ;  /* 0x0001940001827983 */ /* 0x0003680000300800 */
[----:B------:R1:W5:Y:S04]  /*63d0*/  LDL.LU R131, [R1+0x190] ;  /* 0x0001900001837983 */ /* 0x0003680000300800 */
[----:B------:R1:W5:Y:S04]  /*63e0*/  LDL.LU R232, [R1+0x18c] ;  /* 0x00018c0001e87983 */ /* 0x0003680000300800 */
[----:B------:R1:W5:Y:S04]  /*63f0*/  LDL.LU R233, [R1+0x188] ;  /* 0x0001880001e97983 */ /* 0x0003680000300800 */
[----:B------:R1:W5:Y:S04]  /*6400*/  LDL.LU R132, [R1+0x184] ;  /* 0x0001840001847983 */ /* 0x0003680000300800 */
[----:B------:R1:W5:Y:S04]  /*6410*/  LDL.LU R133, [R1+0x180] ;  /* 0x0001800001857983 */ /* 0x0003680000300800 */
[----:B---3--:R-:W-:Y:S04]  /*6420*/  STS.U16 [R247+UR14+0x8380], R235 ;  /* 0x008380ebf7007988 */ /* 0x008fe8000800040e */
[----:B--2---:R-:W-:Y:S04]  /*6430*/  STS.U16 [R247+UR14+0x380], R234 ;  /* 0x000380eaf7007988 */ /* 0x004fe8000800040e */
[----:B------:R-:W-:Y:S04]  /*6440*/  STS.U16 [R246+UR14+0x10000], R4 ;  /* 0x01000004f6007988 */ /* 0x000fe8000800040e */
[----:B------:R0:W-:Y:S04]  /*6450*/  STS.U16 [R246+UR14+0x10400], R248 ;  /* 0x010400f8f6007988 */ /* 0x0001e8000800040e */
[----:B------:R2:W-:Y:S04]  /*6460*/  STS.U16 [R249+UR14+0x10200], R5 ;  /* 0x01020005f9007988 */ /* 0x0005e8000800040e */
[----:B------:R3:W-:Y:S01]  /*6470*/  STS.U16 [R249+UR14+0x10600], R252 ;  /* 0x010600fcf9007988 */ /* 0x0007e2000800040e */
[----:B0-----:R-:W0:Y:S01]  /*6480*/  LDC R246, c[0x0][0x23c] ;  /* 0x00008f00fff67b82 */ /* 0x001e220000000800 */
[----:B------:R4:W-:Y:S06]  /*6490*/  MEMBAR.ALL.CTA ;  /* 0x0000000000007992 */ /* 0x0009ec0000008000 */
[----:B----4-:R-:W4:Y:S04]  /*64a0*/  FENCE.VIEW.ASYNC.S ;  /* 0x00000000000073c6 */ /* 0x010f280000000000 */
[----:B------:R1:W5:Y:S04]  /*64b0*/  LDL.LU R234, [R1+0x17c] ;  /* 0x00017c0001ea7983 */ /* 0x0003680000300800 */
[----:B------:R1:W5:Y:S04]  /*64c0*/  LDL.LU R235, [R1+0x178] ;  /* 0x0001780001eb7983 */ /* 0x0003680000300800 */
[----:B------:R1:W5:Y:S04]  /*64d0*/  LDL.LU R134, [R1+0x174] ;  /* 0x0001740001867983 */ /* 0x0003680000300800 */
[----:B------:R1:W5:Y:S04]  /*64e0*/  LDL.LU R135, [R1+0x170] ;  /* 0x0001700001877983 */ /* 0x0003680000300800 */
[----:B------:R1:W5:Y:S01]  /*64f0*/  LDL.LU R236, [R1+0x16c] ;  /* 0x00016c0001ec7983 */ /* 0x0003620000300800 */
[----:B----4-:R-:W-:Y:S06]  /*6500*/  BAR.SYNC.DEFER_BLOCKING 0x0 ;  /* 0x0000000000007b1d */ /* 0x010fec0000010000 */
[----:B------:R1:W5:Y:S04]  /*6510*/  LDL.LU R237, [R1+0x168] ;  /* 0x0001680001ed7983 */ /* 0x0003680000300800 */
[----:B------:R1:W5:Y:S04]  /*6520*/  LDL.LU R136, [R1+0x164] ;  /* 0x0001640001887983 */ /* 0x0003680000300800 */
[----:B------:R1:W5:Y:S04]  /*6530*/  LDL.LU R137, [R1+0x160] ;  /* 0x0001600001897983 */ /* 0x0003680000300800 */
[----:B------:R1:W5:Y:S01]  /*6540*/  LDL.LU R238, [R1+0x15c] ;  /* 0x00015c0001ee7983 */ /* 0x0003620000300800 */
[----:B------:R-:W-:-:S03]  /*6550*/  WARPGROUP.ARRIVE ;  /* 0x00000000000079c5 */ /* 0x000fc60000000000 */
[----:B------:R1:W5:Y:S04]  /*6560*/  LDL.LU R239, [R1+0x158] ;  /* 0x0001580001ef7983 */ /* 0x0003680000300800 */
[----:B------:R1:W5:Y:S01]  /*6570*/  LDL.LU R138, [R1+0x154] ;  /* 0x00015400018a7983 */ /* 0x0003620000300800 */
[----:B------:R-:W-:Y:S01]  /*6580*/  HGMMA.64x16x16.F32.BF16 R48, gdesc[UR8].tnspA, R48 ;  /* 0x20200000083079f0 */ /* 0x000fe20008701830 */
[----:B------:R-:W-:Y:S02]  /*6590*/  UIADD3 UR8, UP0, UR8, 0x80, URZ ;  /* 0x0000008008087890 */ /* 0x000fe4000ff1e03f */
[----:B------:R1:W5:Y:S02]  /*65a0*/  LDL.LU R139, [R1+0x150] ;  /* 0x00015000018b7983 */ /* 0x0003640000300800 */
[----:B------:R-:W-:-:S02]  /*65b0*/  UIADD3.X UR5, UR4, 0x40000040, URZ, UP0, !UPT ;  /* 0x4000004004057890 */ /* 0x000fc400087fe43f */
[----:B------:R1:W5:Y:S01]  /*65c0*/  LDL.LU R240, [R1+0x14c] ;  /* 0x00014c0001f07983 */ /* 0x0003620000300800 */
[----:B------:R-:W-:-:S03]  /*65d0*/  UMOV UR4, UR8 ;  /* 0x0000000800047c82 */ /* 0x000fc60008000000 */
[----:B------:R1:W5:Y:S01]  /*65e0*/  LDL.LU R241, [R1+0x148] ;  /* 0x0001480001f17983 */ /* 0x0003620000300800 */
[----:B------:R-:W-:Y:S02]  /*65f0*/  UIADD3.64 UR20, UR4, 0x80, URZ ;  /* 0x0000008004147897 */ /* 0x000fe4000fffe03f */
[----:B------:R-:W-:Y:S01]  /*6600*/  UIADD3.64 UR16, UR4, 0x100, URZ ;  /* 0x0000010004107897 */ /* 0x000fe2000fffe03f */
[----:B------:R1:W5:Y:S01]  /*6610*/  LDL.LU R242, [R1+0x144] ;  /* 0x0001440001f27983 */ /* 0x0003620000300800 */
[----:B------:R-:W-:Y:S02]  /*6620*/  UIADD3.64 UR8, UR4, 0x380, URZ ;  /* 0x0000038004087897 */ /* 0x000fe4000fffe03f */
[----:B------:R-:W-:Y:S01]  /*6630*/  UIADD3.64 UR28, UR4, 0x400, URZ ;  /* 0x00000400041c7897 */ /* 0x000fe2000fffe03f */
[----:B------:R1:W5:Y:S04]  /*6640*/  LDL.LU R243, [R1+0x140] ;  /* 0x0001400001f37983 */ /* 0x0003680000300800 */
[----:B------:R1:W5:Y:S04]  /*6650*/  LDL.LU R4, [R1+0x13c] ;  /* 0x00013c0001047983 */ /* 0x0003680000300800 */
[----:B--2---:R1:W5:Y:S04]  /*6660*/  LDL.LU R5, [R1+0x138] ;  /* 0x0001380001057983 */ /* 0x0043680000300800 */
[----:B------:R-:W2:Y:S01]  /*6670*/  LDL.LU R247, [R1+0xe4] ;  /* 0x0000e40001f77983 */ /* 0x000ea20000300800 */
[----:B------:R-:W-:Y:S04]  /*6680*/  HGMMA.64x16x16.F32.BF16 R48, gdesc[UR4].tnspA, R48 ;  /* 0x20200000043079f0 */ /* 0x000fe80008701830 */
[----:B------:R-:W-:Y:S04]  /*6690*/  HGMMA.64x16x16.F32.BF16 R48, gdesc[UR20].tnspA, R48 ;  /* 0x20200000143079f0 */ /* 0x000fe80008701830 */
[----:B------:R-:W-:Y:S04]  /*66a0*/  HGMMA.64x16x16.F32.BF16 R48, gdesc[UR16].tnspA, R48 ;  /* 0x20200000103079f0 */ /* 0x000fe80008701830 */
[----:B------:R-:W-:Y:S01]  /*66b0*/  HGMMA.64x16x16.F32.BF16 R40, gdesc[UR8].tnspA, R40 ;  /* 0x20200000082879f0 */ /* 0x000fe20008701828 */
[----:B------:R-:W-:-:S03]  /*66c0*/  UIADD3.64 UR20, UR4, 0x480, URZ ;  /* 0x0000048004147897 */ /* 0x000fc6000fffe03f */
[----:B------:R-:W-:Y:S01]  /*66d0*/  HGMMA.64x16x16.F32.BF16 R40, gdesc[UR28].tnspA, R40 ;  /* 0x202000001c2879f0 */ /* 0x000fe20008701828 */
[----:B------:R-:W-:Y:S02]  /*66e0*/  UIADD3.64 UR16, UR4, 0x500, URZ ;  /* 0x0000050004107897 */ /* 0x000fe4000fffe03f */
[----:B------:R-:W-:-:S03]  /*66f0*/  UIADD3.64 UR8, UR4, 0x780, URZ ;  /* 0x0000078004087897 */ /* 0x000fc6000fffe03f */
[----:B------:R-:W-:Y:S01]  /*6700*/  HGMMA.64x16x16.F32.BF16 R40, gdesc[UR20].tnspA, R40 ;  /* 0x20200000142879f0 */ /* 0x000fe20008701828 */
[----:B------:R-:W-:-:S03]  /*6710*/  UIADD3.64 UR28, UR4, 0x800, URZ ;  /* 0x00000800041c7897 */ /* 0x000fc6000fffe03f */
[----:B------:R-:W-:Y:S04]  /*6720*/  HGMMA.64x16x16.F32.BF16 R40, gdesc[UR16].tnspA, R40 ;  /* 0x20200000102879f0 */ /* 0x000fe80008701828 */
[----:B------:R-:W-:Y:S01]  /*6730*/  HGMMA.64x16x16.F32.BF16 R32, gdesc[UR8].tnspA, R32 ;  /* 0x20200000082079f0 */ /* 0x000fe20008701820 */
[----:B------:R-:W-:Y:S01]  /*6740*/  UMOV UR30, UR6 ;  /* 0x00000006001e7c82 */ /* 0x000fe20008000000 */
[----:B------:R-:W-:Y:S01]  /*6750*/  UMOV UR31, UR7 ;  /* 0x00000007001f7c82 */ /* 0x000fe20008000000 */
[----:B------:R-:W-:Y:S01]  /*6760*/  UIADD3.64 UR20, UR4, 0x880, URZ ;  /* 0x0000088004147897 */ /* 0x000fe2000fffe03f */
[----:B------:R-:W-:Y:S01]  /*6770*/  HGMMA.64x16x16.F32.BF16 R32, gdesc[UR28].tnspA, R32 ;  /* 0x202000001c2079f0 */ /* 0x000fe20008701820 */
[----:B------:R-:W-:Y:S02]  /*6780*/  UIADD3.64 UR16, UR4, 0x900, URZ ;  /* 0x0000090004107897 */ /* 0x000fe4000fffe03f */
[----:B------:R-:W-:-:S05]  /*6790*/  UIADD3.64 UR8, UR4, 0xb80, URZ ;  /* 0x00000b8004087897 */ /* 0x000fca000fffe03f */
        /* <DEDUP_REMOVED lines=8> */
[----:B------:R-:W-:-:S07]  /*6820*/  UIADD3.64 UR16, UR4, 0xd00, URZ ;  /* 0x00000d0004107897 */ /* 0x000fce000fffe03f */
[----:B------:R-:W-:Y:S01]  /*6830*/  HGMMA.64x16x16.F32.BF16 R24, gdesc[UR20].tnspA, R24 ;  /* 0x20200000141879f0 */ /* 0x000fe20008701818 */
[----:B0-----:R-:W-:Y:S02]  /*6840*/  IMAD.SHL.U32 R246, R246, 0x40, RZ ;  /* 0x00000040f6f67824 */ /* 0x001fe400078e00ff */
[----:B--2---:R-:W-:Y:S02]  /*6850*/  VIADD R247, R247, 0xffffffff ;  /* 0xfffffffff7f77836 */ /* 0x004fe40000000000 */
[----:B------:R-:W-:-:S03]  /*6860*/  IMAD.WIDE R244, R246, 0x2, R244 ;  /* 0x00000002f6f47825 */ /* 0x000fc600078e02f4 */
[----:B------:R1:W-:Y:S04]  /*6870*/  STL [R1+0xe4], R247 ;  /* 0x0000e4f701007387 */ /* 0x0003e80000100800 */
[----:B------:R1:W-:Y:S01]  /*6880*/  STL [R1], R244 ;  /* 0x000000f401007387 */ /* 0x0003e20000100800 */
[----:B------:R-:W-:Y:S01]  /*6890*/  HGMMA.64x16x16.F32.BF16 R24, gdesc[UR16].tnspA, R24, gsb0 ;  /* 0x20200000101879f0 */ /* 0x000fe20008001818 */
[----:B------:R-:W-:Y:S01]  /*68a0*/  ISETP.NE.U32.AND P0, PT, R247, RZ, PT ;  /* 0x000000fff700720c */ /* 0x000fe20003f05070 */
[----:B------:R-:W-:Y:S01]  /*68b0*/  USHF.L.U32 UR4, UR26, 0x6, URZ ;  /* 0x000000061a047899 */ /* 0x000fe2000800063f */
[----:B---3--:R-:W-:-:S03]  /*68c0*/  IMAD.MOV.U32 R252, RZ, RZ, R245 ;  /* 0x000000fffffc7224 */ /* 0x008fc600078e00f5 */
[----:B------:R-:W-:Y:S01]  /*68d0*/  UIMAD.WIDE UR12, UR4, 0x2, UR12 ;  /* 0x00000002040c78a5 */ /* 0x000fe2000f8e020c */
[----:B------:R-:W-:Y:S01]  /*68e0*/  VIADD R0, R0, 0xffffffc0 ;  /* 0xffffffc000007836 */ /* 0x000fe20000000000 */
[----:B------:R-:W-:-:S06]  /*68f0*/  WARPGROUP.DEPBAR.LE gsb0, 0x0 ;  /* 0x00008000000079c5 */ /* 0x000fcc0000010000 */
[----:B-1----:R-:W-:Y:S05]  /*6900*/  @P0 BRA `(.L_x_1) ;  /* 0xffffffb000e80947 */ /* 0x002fea000383ffff */
[----:B------:R-:W-:Y:S02]  /*6910*/  F2FP.BF16.F32.PACK_AB R23, R31, R47 ;  /* 0x0000002f1f17723e */ /* 0x000fe400000010ff */
[----:B------:R-:W-:Y:S02]  /*6920*/  F2FP.BF16.F32.PACK_AB R22, R29, R45 ;  /* 0x0000002d1d16723e */ /* 0x000fe400000010ff */
[----:B------:R-:W-:Y:S02]  /*6930*/  F2FP.BF16.F32.PACK_AB R21, R39, R55 ;  /* 0x000000372715723e */ /* 0x000fe400000010ff */
[----:B------:R-:W-:Y:S02]  /*6940*/  F2FP.BF16.F32.PACK_AB R20, R37, R53 ;  /* 0x000000352514723e */ /* 0x000fe400000010ff */
[----:B------:R-:W-:Y:S02]  /*6950*/  F2FP.BF16.F32.PACK_AB R19, R30, R46 ;  /* 0x0000002e1e13723e */ /* 0x000fe400000010ff */
[----:B------:R-:W-:-:S02]  /*6960*/  F2FP.BF16.F32.PACK_AB R18, R28, R44 ;  /* 0x0000002c1c12723e */ /* 0x000fc400000010ff */
        /* <DEDUP_REMOVED lines=9> */
[----:B------:R-:W-:-:S07]  /*6a00*/  F2FP.BF16.F32.PACK_AB R8, R32, R48 ;  /* 0x000000302008723e */ /* 0x000fce00000010ff */
.L_x_0:
[----:B0-----:R-:W2:Y:S01]  /*6a10*/  LDL.LU R58, [R1+0x120] ;  /* 0x00012000013a7983 */ /* 0x001ea20000300800 */
[----:B-----5:R-:W0:Y:S01]  /*6a20*/  LDC R5, c[0x0][0x244] ;  /* 0x00009100ff057b82 */ /* 0x020e220000000800 */
[----:B------:R-:W-:Y:S01]  /*6a30*/  ULDC.64 UR8, c[0x0][0x228] ;  /* 0x00008a0000087ab9 */ /* 0x000fe20000000a00 */
[----:B------:R-:W-:Y:S01]  /*6a40*/  ULDC.64 UR4, c[0x0][0x220] ;  /* 0x0000880000047ab9 */ /* 0x000fe20000000a00 */
[----:B------:R-:W0:Y:S01]  /*6a50*/  LDL.LU R57, [R1+0x11c] ;  /* 0x00011c0001397983 */ /* 0x000e220000300800 */
[----:B------:R-:W-:-:S03]  /*6a60*/  ULDC UR6, c[0x0][0x248] ;  /* 0x0000920000067ab9 */ /* 0x000fc60000000800 */
[----:B------:R-:W3:Y:S01]  /*6a70*/  LDL.LU R56, [R1+0x124] ;  /* 0x0001240001387983 */ /* 0x000ee20000300800 */
[----:B------:R-:W1:Y:S02]  /*6a80*/  S2R R4, SR_TID.X ;  /* 0x0000000000047919 */ /* 0x000e640000002100 */
[C---:B-1----:R-:W-:Y:S02]  /*6a90*/  IMAD.SHL.U32 R0, R4.reuse, 0x10, RZ ;  /* 0x0000001004007824 */ /* 0x042fe400078e00ff */
[C---:B------:R-:W-:Y:S02]  /*6aa0*/  IMAD.SHL.U32 R3, R4.reuse, 0x80, RZ ;  /* 0x0000008004037824 */ /* 0x040fe400078e00ff */
[----:B------:R-:W-:Y:S01]  /*6ab0*/  IMAD.SHL.U32 R2, R4, 0x8, RZ ;  /* 0x0000000804027824 */ /* 0x000fe200078e00ff */
[----:B------:R-:W-:Y:S02]  /*6ac0*/  LOP3.LUT R0, R0, 0xf0, RZ, 0xc0, !PT ;  /* 0x000000f000007812 */ /* 0x000fe400078ec0ff */
[----:B------:R-:W-:-:S02]  /*6ad0*/  LOP3.LUT R3, R3, 0x800, RZ, 0xc0, !PT ;  /* 0x0000080003037812 */ /* 0x000fc400078ec0ff */
[----:B------:R-:W-:Y:S02]  /*6ae0*/  LOP3.LUT R2, R2, 0x700, RZ, 0xc0, !PT ;  /* 0x0000070002027812 */ /* 0x000fe400078ec0ff */
[----:B------:R-:W-:-:S05]  /*6af0*/  IADD3 R3, R3, UR14, R0 ;  /* 0x0000000e03037c10 */ /* 0x000fca000fffe000 */
[----:B------:R-:W-:Y:S01]  /*6b00*/  IMAD.IADD R24, R2, 0x1, R3 ;  /* 0x0000000102187824 */ /* 0x000fe200078e0203 */
[----:B------:R-:W-:Y:S01]  /*6b10*/  BAR.SYNC.DEFER_BLOCKING 0x0 ;  /* 0x0000000000007b1d */ /* 0x000fe20000010000 */
[----:B------:R-:W-:-:S05]  /*6b20*/  LOP3.LUT R25, R4, 0xff, RZ, 0xc0, !PT ;  /* 0x000000ff04197812 */ /* 0x000fca00078ec0ff */
[----:B------:R-:W-:Y:S01]  /*6b30*/  STSM.16.M88.4 [R24], R8 ;  /* 0x0000000818007844 */ /* 0x000fe20000000200 */
[----:B------:R-:W-:Y:S01]  /*6b40*/  LEA R25, R25, UR14, 0x4 ;  /* 0x0000000e19197c11 */ /* 0x000fe2000f8e20ff */
[----:B------:R-:W-:Y:S06]  /*6b50*/  BAR.SYNC.DEFER_BLOCKING 0x0 ;  /* 0x0000000000007b1d */ /* 0x000fec0000010000 */
[----:B------:R-:W1:Y:S02]  /*6b60*/  LDS.128 R28, [R25] ;  /* 0x00000000191c7984 */ /* 0x000e640000000c00 */
[----:B------:R-:W-:Y:S06]  /*6b70*/  BAR.SYNC.DEFER_BLOCKING 0x0 ;  /* 0x0000000000007b1d */ /* 0x000fec0000010000 */
[----:B------:R4:W-:Y:S02]  /*6b80*/  STSM.16.M88.4 [R24], R12 ;  /* 0x0000000c18007844 */ /* 0x0009e40000000200 */
[----:B------:R-:W-:Y:S06]  /*6b90*/  BAR.SYNC.DEFER_BLOCKING 0x0 ;  /* 0x0000000000007b1d */ /* 0x000fec0000010000 */
[----:B------:R-:W3:Y:S02]  /*6ba0*/  LDS.128 R32, [R25] ;  /* 0x0000000019207984 */ /* 0x000ee40000000c00 */
[----:B------:R-:W-:Y:S06]  /*6bb0*/  BAR.SYNC.DEFER_BLOCKING 0x0 ;  /* 0x0000000000007b1d */ /* 0x000fec0000010000 */
[----:B------:R1:W-:Y:S01]  /*6bc0*/  STSM.16.M88.4 [R24], R16 ;  /* 0x0000001018007844 */ /* 0x0003e20000000200 */
[----:B--2---:R-:W-:-:S02]  /*6bd0*/  VIADD R0, R58, 0x3 ;  /* 0x000000033a007836 */ /* 0x004fc40000000000 */
[----:B------:R-:W-:Y:S02]  /*6be0*/  VIADD R2, R58, 0x2 ;  /* 0x000000023a027836 */ /* 0x000fe40000000000 */
[----:B0-----:R-:W-:Y:S01]  /*6bf0*/  IMAD R4, R57, R5, RZ ;  /* 0x0000000539047224 */ /* 0x001fe200078e02ff */
[----:B------:R-:W-:Y:S01]  /*6c00*/  BAR.SYNC.DEFER_BLOCKING 0x0 ;  /* 0x0000000000007b1d */ /* 0x000fe20000010000 */
[----:B------:R-:W-:Y:S01]  /*6c10*/  ISETP.GE.AND P0, PT, R0, UR9, PT ;  /* 0x0000000900007c0c */ /* 0x000fe2000bf06270 */
[----:B------:R-:W-:Y:S01]  /*6c20*/  VIADD R3, R58, 0x1 ;  /* 0x000000013a037836 */ /* 0x000fe20000000000 */
[----:B------:R-:W-:Y:S01]  /*6c30*/  ISETP.GE.AND P6, PT, R2, UR9, PT ;  /* 0x0000000902007c0c */ /* 0x000fe2000bfc6270 */
[----:B------:R-:W-:Y:S01]  /*6c40*/  VIADD R0, R58, 0x4 ;  /* 0x000000043a007836 */ /* 0x000fe20000000000 */
[----:B------:R-:W-:Y:S02]  /*6c50*/  LEA R2, P3, R4, UR4, 0x1 ;  /* 0x0000000404027c11 */ /* 0x000fe4000f8608ff */
[----:B------:R-:W-:-:S02]  /*6c60*/  ISETP.GE.AND P4, PT, R3, UR9, PT ;  /* 0x0000000903007c0c */ /* 0x000fc4000bf86270 */
[----:B------:R-:W-:Y:S01]  /*6c70*/  ISETP.GE.AND P1, PT, R0, UR9, PT ;  /* 0x0000000900007c0c */ /* 0x000fe2000bf26270 */
[----:B------:R-:W-:Y:S01]  /*6c80*/  IMAD R0, R5, 0x100, R4 ;  /* 0x0000010005007824 */ /* 0x000fe200078e0204 */
[----:B------:R-:W-:Y:S02]  /*6c90*/  LEA.HI.X.SX32 R3, R4, UR5, 0x1, P3 ;  /* 0x0000000504037c11 */ /* 0x000fe400098f0eff */
[----:B------:R-:W0:Y:S01]  /*6ca0*/  LDS.128 R4, [R25] ;  /* 0x0000000019047984 */ /* 0x000e220000000c00 */
[----:B------:R-:W-:Y:S01]  /*6cb0*/  BAR.SYNC.DEFER_BLOCKING 0x0 ;  /* 0x0000000000007b1d */ /* 0x000fe20000010000 */
[----:B------:R-:W-:-:S04]  /*6cc0*/  ISETP.GE.AND P2, PT, R57, UR8, PT ;  /* 0x0000000839007c0c */ /* 0x000fc8000bf46270 */
[C---:B------:R-:W-:Y:S01]  /*6cd0*/  ISETP.LT.AND P2, PT, R58.reuse, UR9, !P2 ;  /* 0x000000093a007c0c */ /* 0x040fe2000d741270 */
[C---:B----4-:R-:W-:Y:S01]  /*6ce0*/  IMAD R13, R58.reuse, UR6, RZ ;  /* 0x000000063a0d7c24 */ /* 0x050fe2000f8e02ff */
[----:B------:R-:W-:Y:S01]  /*6cf0*/  STSM.16.M88.4 [R24], R20 ;  /* 0x0000001418007844 */ /* 0x000fe20000000200 */
[----:B------:R-:W-:Y:S02]  /*6d00*/  BAR.SYNC.DEFER_BLOCKING 0x0 ;  /* 0x0000000000007b1d */ /* 0x000fe40000010000 */
[----:B------:R-:W-:Y:S01]  /*6d10*/  IMAD.WIDE R10, R13, 0x2, R2 ;  /* 0x000000020d0a7825 */ /* 0x000fe200078e0202 */
[----:B------:R-:W-:Y:S02]  /*6d20*/  ISETP.GE.AND P5, PT, R58, UR9, PT ;  /* 0x000000093a007c0c */ /* 0x000fe4000bfa6270 */
[----:B------:R-:W-:-:S04]  /*6d30*/  LEA R8, P3, R0, UR4, 0x1 ;  /* 0x0000000400087c11 */ /* 0x000fc8000f8608ff */
[----:B------:R-:W-:Y:S01]  /*6d40*/  LEA.HI.X.SX32 R9, R0, UR5, 0x1, P3 ;  /* 0x0000000500097c11 */ /* 0x000fe200098f0eff */
[C---:B-1----:R-:W-:Y:S02]  /*6d50*/  VIADD R19, R13.reuse, UR6 ;  /* 0x000000060d137c36 */ /* 0x042fe40008000000 */
[----:B------:R-:W-:Y:S01]  /*6d60*/  IMAD.WIDE R12, R13, 0x2, R8 ;  /* 0x000000020d0c7825 */ /* 0x000fe200078e0208 */
[----:B------:R1:W-:Y:S01]  /*6d70*/  @P2 STG.E.U16 desc[UR24][R10.64], R28 ;  /* 0x0000001c0a002986 */ /* 0x0003e2000c101518 */
[----:B---3--:R-:W-:Y:S02]  /*6d80*/  ISETP.LT.AND P2, PT, R56, UR8, !P5 ;  /* 0x0000000838007c0c */ /* 0x008fe4000ef41270 */
[----:B------:R-:W-:Y:S01]  /*6d90*/  ISETP.LT.AND P5, PT, R57, UR8, !P4 ;  /* 0x0000000839007c0c */ /* 0x000fe2000e7a1270 */
[----:B------:R-:W-:Y:S01]  /*6da0*/  VIADD R18, R58, 0x6 ;  /* 0x000000063a127836 */ /* 0x000fe20000000000 */
[----:B------:R-:W-:Y:S01]  /*6db0*/  ISETP.LT.AND P4, PT, R56, UR8, !P4 ;  /* 0x0000000838007c0c */ /* 0x000fe2000e781270 */
[----:B------:R-:W2:Y:S01]  /*6dc0*/  LDS.128 R24, [R25] ;  /* 0x0000000019187984 */ /* 0x000ea20000000c00 */
[----:B-1----:R-:W-:Y:S01]  /*6dd0*/  PRMT R11, R28, 0x7632, R11 ;  /* 0x000076321c0b7816 */ /* 0x002fe2000000000b */
[----:B------:R-:W-:-:S06]  /*6de0*/  IMAD.WIDE R14, R19, 0x2, R2 ;  /* 0x00000002130e7825 */ /* 0x000fcc00078e0202 */
[----:B------:R1:W-:Y:S01]  /*6df0*/  @P2 STG.E.U16 desc[UR24][R12.64], R11 ;  /* 0x0000000b0c002986 */ /* 0x0003e2000c101518 */
[----:B------:R-:W-:Y:S02]  /*6e00*/  ISETP.LT.AND P2, PT, R57, UR8, !P6 ;  /* 0x0000000839007c0c */ /* 0x000fe4000f741270 */
[----:B------:R-:W-:Y:S01]  /*6e10*/  ISETP.LT.AND P6, PT, R56, UR8, !P6 ;  /* 0x0000000838007c0c */ /* 0x000fe2000f7c1270 */
[----:B------:R-:W-:Y:S01]  /*6e20*/  IMAD.WIDE R16, R19, 0x2, R8 ;  /* 0x0000000213107825 */ /* 0x000fe200078e0208 */
[----:B------:R-:W-:-:S03]  /*6e30*/  PRMT R20, R32, 0x7632, R20 ;  /* 0x0000763220147816 */ /* 0x000fc60000000014 */
[----:B------:R-:W-:Y:S01]  /*6e40*/  VIADD R19, R19, UR6 ;  /* 0x0000000613137c36 */ /* 0x000fe20008000000 */
[----:B------:R-:W-:Y:S03]  /*6e50*/  @P5 STG.E.U16 desc[UR24][R14.64], R32 ;  /* 0x000000200e005986 */ /* 0x000fe6000c101518 */
[C---:B-1----:R-:W-:Y:S01]  /*6e60*/  IMAD.WIDE R10, R19.reuse, 0x2, R2 ;  /* 0x00000002130a7825 */ /* 0x042fe200078e0202 */
[----:B------:R1:W-:Y:S03]  /*6e70*/  @P4 STG.E.U16 desc[UR24][R16.64], R20 ;  /* 0x0000001410004986 */ /* 0x0003e6000c101518 */
[----:B------:R-:W-:Y:S01]  /*6e80*/  IMAD.WIDE R12, R19, 0x2, R8 ;  /* 0x00000002130c7825 */ /* 0x000fe200078e0208 */
[----:B------:R-:W-:Y:S01]  /*6e90*/  ISETP.LT.AND P4, PT, R57, UR8, !P0 ;  /* 0x0000000839007c0c */ /* 0x000fe2000c781270 */
[----:B------:R3:W-:Y:S01]  /*6ea0*/  @P2 STG.E.U16 desc[UR24][R10.64], R29 ;  /* 0x0000001d0a002986 */ /* 0x0007e2000c101518 */
[----:B------:R-:W-:-:S02]  /*6eb0*/  ISETP.LT.AND P0, PT, R56, UR8, !P0 ;  /* 0x0000000838007c0c */ /* 0x000fc4000c701270 */
[----:B-1----:R-:W-:Y:S01]  /*6ec0*/  PRMT R17, R29, 0x7632, R17 ;  /* 0x000076321d117816 */ /* 0x002fe20000000011 */
[----:B------:R-:W-:-:S04]  /*6ed0*/  VIADD R21, R19, UR6 ;  /* 0x0000000613157c36 */ /* 0x000fc80008000000 */
[----:B------:R1:W-:Y:S01]  /*6ee0*/  @P6 STG.E.U16 desc[UR24][R12.64], R17 ;  /* 0x000000110c006986 */ /* 0x0003e2000c101518 */
[----:B------:R-:W-:Y:S02]  /*6ef0*/  ISETP.LT.AND P6, PT, R57, UR8, !P1 ;  /* 0x0000000839007c0c */ /* 0x000fe4000cfc1270 */
[----:B------:R-:W-:Y:S01]  /*6f00*/  ISETP.LT.AND P1, PT, R56, UR8, !P1 ;  /* 0x0000000838007c0c */ /* 0x000fe2000cf21270 */
[----:B------:R-:W-:Y:S01]  /*6f10*/  VIADD R19, R21, UR6 ;  /* 0x0000000615137c36 */ /* 0x000fe20008000000 */
[----:B------:R-:W-:Y:S01]  /*6f20*/  PRMT R20, R33, 0x7632, R20 ;  /* 0x0000763221147816 */ /* 0x000fe20000000014 */
[----:B------:R-:W-:Y:S02]  /*6f30*/  VIADD R0, R58, 0x5 ;  /* 0x000000053a007836 */ /* 0x000fe40000000000 */
[----:B------:R-:W-:-:S04]  /*6f40*/  IMAD.WIDE R14, R21, 0x2, R2 ;  /* 0x00000002150e7825 */ /* 0x000fc800078e0202 */
[----:B---3--:R-:W-:Y:S01]  /*6f50*/  IMAD.WIDE R10, R21, 0x2, R8 ;  /* 0x00000002150a7825 */ /* 0x008fe200078e0208 */
[----:B------:R-:W-:-:S03]  /*6f60*/  PRMT R21, R30, 0x7632, R21 ;  /* 0x000076321e157816 */ /* 0x000fc60000000015 */
[C---:B-1----:R-:W-:Y:S01]  /*6f70*/  IMAD.WIDE R16, R19.reuse, 0x2, R2 ;  /* 0x0000000213107825 */ /* 0x042fe200078e0202 */
[----:B------:R-:W-:Y:S01]  /*6f80*/  ISETP.GE.AND P3, PT, R0, UR9, PT ;  /* 0x0000000900007c0c */ /* 0x000fe2000bf66270 */
[----:B------:R1:W-:Y:S02]  /*6f90*/  @P4 STG.E.U16 desc[UR24][R14.64], R33 ;  /* 0x000000210e004986 */ /* 0x0003e4000c101518 */
[----:B------:R-:W-:Y:S01]  /*6fa0*/  IMAD.WIDE R12, R19, 0x2, R8 ;  /* 0x00000002130c7825 */ /* 0x000fe200078e0208 */
[----:B------:R-:W-:Y:S01]  /*6fb0*/  ISETP.GE.AND P5, PT, R18, UR9, PT ;  /* 0x0000000912007c0c */ /* 0x000fe2000bfa6270 */
[----:B------:R3:W-:Y:S04]  /*6fc0*/  @P0 STG.E.U16 desc[UR24][R10.64], R20 ;  /* 0x000000140a000986 */ /* 0x0007e8000c101518 */
[----:B------:R-:W-:Y:S01]  /*6fd0*/  @P6 STG.E.U16 desc[UR24][R16.64], R30 ;  /* 0x0000001e10006986 */ /* 0x000fe2000c101518 */
[----:B------:R-:W-:-:S03]  /*6fe0*/  ISETP.LT.AND P6, PT, R57, UR8, !P5 ;  /* 0x0000000839007c0c */ /* 0x000fc6000efc1270 */
[----:B------:R4:W-:Y:S01]  /*6ff0*/  @P1 STG.E.U16 desc[UR24][R12.64], R21 ;  /* 0x000000150c001986 */ /* 0x0009e2000c101518 */
[----:B------:R-:W-:Y:S01]  /*7000*/  ISETP.LT.AND P1, PT, R57, UR8, !P3 ;  /* 0x0000000839007c0c */ /* 0x000fe2000df21270 */
[----:B-1----:R-:W-:Y:S01]  /*7010*/  VIADD R15, R19, UR6 ;  /* 0x00000006130f7c36 */ /* 0x002fe20008000000 */
[C---:B------:R-:W-:Y:S02]  /*7020*/  ISETP.LT.AND P3, PT, R56.reuse, UR8, !P3 ;  /* 0x0000000838007c0c */ /* 0x040fe4000df61270 */
[----:B------:R-:W-:Y:S01]  /*7030*/  ISETP.LT.AND P5, PT, R56, UR8, !P5 ;  /* 0x0000000838007c0c */ /* 0x000fe2000efa1270 */
[C---:B------:R-:W-:Y:S01]  /*7040*/  VIADD R19, R15.reuse, UR6 ;  /* 0x000000060f137c36 */ /* 0x040fe20008000000 */
[----:B---3--:R-:W-:Y:S01]  /*7050*/  PRMT R20, R34, 0x7632, R20 ;  /* 0x0000763222147816 */ /* 0x008fe20000000014 */
[----:B------:R-:W-:Y:S02]  /*7060*/  VIADD R0, R58, 0x7 ;  /* 0x000000073a007836 */ /* 0x000fe40000000000 */
[----:B------:R-:W-:Y:S01]  /*7070*/  IMAD.WIDE R10, R15, 0x2, R2 ;  /* 0x000000020f0a7825 */ /* 0x000fe200078e0202 */
[----:B------:R-:W-:-:S03]  /*7080*/  PRMT R22, R31, 0x7632, R22 ;  /* 0x000076321f167816 */ /* 0x000fc60000000016 */
[----:B------:R-:W-:Y:S01]  /*7090*/  IMAD.WIDE R14, R15, 0x2, R8 ;  /* 0x000000020f0e7825 */ /* 0x000fe200078e0208 */
[----:B------:R-:W-:-:S03]  /*70a0*/  ISETP.GE.AND P2, PT, R0, UR9, PT ;  /* 0x0000000900007c0c */ /* 0x000fc6000bf46270 */
[C---:B----4-:R-:W-:Y:S01]  /*70b0*/  IMAD.WIDE R12, R19.reuse, 0x2, R2 ;  /* 0x00000002130c7825 */ /* 0x050fe200078e0202 */
[----:B------:R-:W-:Y:S03]  /*70c0*/  @P1 STG.E.U16 desc[UR24][R10.64], R34 ;  /* 0x000000220a001986 */ /* 0x000fe6000c101518 */
[----:B------:R-:W-:Y:S01]  /*70d0*/  IMAD.WIDE R16, R19, 0x2, R8 ;  /* 0x0000000213107825 */ /* 0x000fe200078e0208 */
[----:B------:R-:W-:Y:S03]  /*70e0*/  @P3 STG.E.U16 desc[UR24][R14.64], R20 ;  /* 0x000000140e003986 */ /* 0x000fe6000c101518 */
[----:B------:R-:W-:Y:S01]  /*70f0*/  VIADD R18, R58, 0x8 ;  /* 0x000000083a127836 */ /* 0x000fe20000000000 */
[----:B------:R-:W-:Y:S04]  /*7100*/  @P6 STG.E.U16 desc[UR24][R12.64], R31 ;  /* 0x0000001f0c006986 */ /* 0x000fe8000c101518 */
[----:B------:R1:W-:Y:S01]  /*7110*/  @P5 STG.E.U16 desc[UR24][R16.64], R22 ;  /* 0x0000001610005986 */ /* 0x0003e2000c101518 */
[----:B------:R-:W-:-:S02]  /*7120*/  ISETP.GE.AND P4, PT, R18, UR9, PT ;  /* 0x0000000912007c0c */ /* 0x000fc4000bf86270 */
[C---:B------:R-:W-:Y:S02]  /*7130*/  ISETP.LT.AND P5, PT, R57.reuse, UR8, !P2 ;  /* 0x0000000839007c0c */ /* 0x040fe4000d7a1270 */
[----:B------:R-:W-:Y:S01]  /*7140*/  ISETP.LT.AND P2, PT, R56, UR8, !P2 ;  /* 0x0000000838007c0c */ /* 0x000fe2000d741270 */
[----:B------:R-:W-:Y:S01]  /*7150*/  VIADD R0, R58, 0x9 ;  /* 0x000000093a007836 */ /* 0x000fe20000000000 */
[----:B------:R-:W-:Y:S01]  /*7160*/  ISETP.LT.AND P6, PT, R57, UR8, !P4 ;  /* 0x0000000839007c0c */ /* 0x000fe2000e7c1270 */
[----:B------:R-:W-:Y:S01]  /*7170*/  VIADD R19, R19, UR6 ;  /* 0x0000000613137c36 */ /* 0x000fe20008000000 */
[----:B------:R-:W-:Y:S02]  /*7180*/  ISETP.LT.AND P4, PT, R56, UR8, !P4 ;  /* 0x0000000838007c0c */ /* 0x000fe4000e781270 */
[----:B------:R-:W-:Y:S01]  /*7190*/  ISETP.GE.AND P0, PT, R0, UR9, PT ;  /* 0x0000000900007c0c */ /* 0x000fe2000bf06270 */
[----:B------:R-:W-:Y:S01]  /*71a0*/  VIADD R21, R19, UR6 ;  /* 0x0000000613157c36 */ /* 0x000fe20008000000 */
[----:B-1----:R-:W-:Y:S01]  /*71b0*/  PRMT R17, R35, 0x7632, R17 ;  /* 0x0000763223117816 */ /* 0x002fe20000000011 */
[----:B------:R-:W-:-:S04]  /*71c0*/  IMAD.WIDE R10, R19, 0x2, R2 ;  /* 0x00000002130a7825 */ /* 0x000fc800078e0202 */
[----:B------:R-:W-:Y:S02]  /*71d0*/  VIADD R0, R58, 0xa ;  /* 0x0000000a3a007836 */ /* 0x000fe40000000000 */
[----:B------:R-:W-:Y:S01]  /*71e0*/  IMAD.WIDE R12, R19, 0x2, R8 ;  /* 0x00000002130c7825 */ /* 0x000fe200078e0208 */
[----:B------:R1:W-:Y:S03]  /*71f0*/  @P5 STG.E.U16 desc[UR24][R10.64], R35 ;  /* 0x000000230a005986 */ /* 0x0003e6000c101518 */
[----:B------:R-:W-:Y:S01]  /*7200*/  IMAD.WIDE R14, R21, 0x2, R2 ;  /* 0x00000002150e7825 */ /* 0x000fe200078e0202 */
[----:B------:R-:W-:Y:S01]  /*7210*/  ISETP.GE.AND P1, PT, R0, UR9, PT ;  /* 0x0000000900007c0c */ /* 0x000fe2000bf26270 */
[----:B------:R3:W-:Y:S01]  /*7220*/  @P2 STG.E.U16 desc[UR24][R12.64], R17 ;  /* 0x000000110c002986 */ /* 0x0007e2000c101518 */
[C---:B------:R-:W-:Y:S02]  /*7230*/  ISETP.LT.AND P2, PT, R57.reuse, UR8, !P0 ;  /* 0x0000000839007c0c */ /* 0x040fe4000c741270 */
[----:B------:R-:W-:Y:S01]  /*7240*/  ISETP.LT.AND P0, PT, R56, UR8, !P0 ;  /* 0x0000000838007c0c */ /* 0x000fe2000c701270 */
[----:B0-----:R2:W-:Y:S01]  /*7250*/  @P6 STG.E.U16 desc[UR24][R14.64], R4 ;  /* 0x000000040e006986 */ /* 0x0015e2000c101518 */
[----:B------:R-:W-:-:S02]  /*7260*/  ISETP.LT.AND P6, PT, R57, UR8, !P1 ;  /* 0x0000000839007c0c */ /* 0x000fc4000cfc1270 */
[----:B-1----:R-:W-:Y:S01]  /*7270*/  PRMT R11, R4, 0x7632, R11 ;  /* 0x00007632040b7816 */ /* 0x002fe2000000000b */
[----:B------:R-:W-:Y:S02]  /*7280*/  VIADD R18, R58, 0xb ;  /* 0x0000000b3a127836 */ /* 0x000fe40000000000 */
[----:B---3--:R-:W-:-:S04]  /*7290*/  IMAD.WIDE R16, R21, 0x2, R8 ;  /* 0x0000000215107825 */ /* 0x008fc800078e0208 */
[----:B------:R-:W-:Y:S01]  /*72a0*/  VIADD R21, R21, UR6 ;  /* 0x0000000615157c36 */ /* 0x000fe20008000000 */
[----:B------:R0:W-:Y:S01]  /*72b0*/  @P4 STG.E.U16 desc[UR24][R16.64], R11 ;  /* 0x0000000b10004986 */ /* 0x0001e2000c101518 */
[----:B------:R-:W-:Y:S02]  /*72c0*/  VIADD R0, R58, 0xc ;  /* 0x0000000c3a007836 */ /* 0x000fe40000000000 */
[C---:B------:R-:W-:Y:S01]  /*72d0*/  VIADD R19, R21.reuse, UR6 ;  /* 0x0000000615137c36 */ /* 0x040fe20008000000 */
[----:B--2---:R-:W-:Y:S01]  /*72e0*/  PRMT R4, R24, 0x7632, R4 ;  /* 0x0000763218047816 */ /* 0x004fe20000000004 */
[----:B------:R-:W-:Y:S01]  /*72f0*/  IMAD.WIDE R12, R21, 0x2, R8 ;  /* 0x00000002150c7825 */ /* 0x000fe200078e0208 */
[----:B------:R-:W-:-:S03]  /*7300*/  ISETP.GE.AND P3, PT, R18, UR9, PT ;  /* 0x0000000912007c0c */ /* 0x000fc6000bf66270 */
[----:B------:R-:W-:-:S04]  /*7310*/  IMAD.WIDE R14, R19, 0x2, R2 ;  /* 0x00000002130e7825 */ /* 0x000fc800078e0202 */
[----:B0-----:R-:W-:Y:S01]  /*7320*/  IMAD.WIDE R10, R21, 0x2, R2 ;  /* 0x00000002150a7825 */ /* 0x001fe200078e0202 */
[----:B------:R-:W-:Y:S02]  /*7330*/  ISETP.GE.AND P5, PT, R0, UR9, PT ;  /* 0x0000000900007c0c */ /* 0x000fe4000bfa6270 */
[----:B------:R-:W-:Y:S02]  /*7340*/  ISETP.LT.AND P1, PT, R56, UR8, !P1 ;  /* 0x0000000838007c0c */ /* 0x000fe4000cf21270 */
[----:B------:R0:W-:Y:S01]  /*7350*/  @P2 STG.E.U16 desc[UR24][R10.64], R24 ;  /* 0x000000180a002986 */ /* 0x0001e2000c101518 */
[----:B------:R-:W-:-:S03]  /*7360*/  VIADD R17, R19, UR6 ;  /* 0x0000000613117c36 */ /* 0x000fc60008000000 */
[----:B------:R1:W-:Y:S01]  /*7370*/  @P0 STG.E.U16 desc[UR24][R12.64], R4 ;  /* 0x000000040c000986 */ /* 0x0003e2000c101518 */
[C---:B------:R-:W-:Y:S02]  /*7380*/  ISETP.LT.AND P0, PT, R57.reuse, UR8, !P3 ;  /* 0x0000000839007c0c */ /* 0x040fe4000df01270 */
[----:B------:R-:W-:Y:S01]  /*7390*/  ISETP.LT.AND P3, PT, R56, UR8, !P3 ;  /* 0x0000000838007c0c */ /* 0x000fe2000df61270 */
[----:B------:R2:W-:Y:S01]  /*73a0*/  @P6 STG.E.U16 desc[UR24][R14.64], R5 ;  /* 0x000000050e006986 */ /* 0x0005e2000c101518 */
[----:B------:R-:W-:Y:S01]  /*73b0*/  ISETP.LT.AND P6, PT, R57, UR8, !P5 ;  /* 0x0000000839007c0c */ /* 0x000fe2000efc1270 */
[C---:B------:R-:W-:Y:S02]  /*73c0*/  VIADD R18, R58.reuse, 0xd ;  /* 0x0000000d3a127836 */ /* 0x040fe40000000000 */
[----:B------:R-:W-:Y:S01]  /*73d0*/  VIADD R0, R58, 0xe ;  /* 0x0000000e3a007836 */ /* 0x000fe20000000000 */
[----:B------:R-:W-:Y:S01]  /*73e0*/  PRMT R16, R5, 0x7632, R16 ;  /* 0x0000763205107816 */ /* 0x000fe20000000010 */
[----:B------:R-:W-:Y:S01]  /*73f0*/  VIADD R21, R17, UR6 ;  /* 0x0000000611157c36 */ /* 0x000fe20008000000 */
[----:B------:R-:W-:Y:S01]  /*7400*/  ISETP.GE.AND P4, PT, R18, UR9, PT ;  /* 0x0000000912007c0c */ /* 0x000fe2000bf86270 */
[----:B0-----:R-:W-:Y:S01]  /*7410*/  IMAD.WIDE R10, R19, 0x2, R8 ;  /* 0x00000002130a7825 */ /* 0x001fe200078e0208 */
[----:B------:R-:W-:-:S03]  /*7420*/  PRMT R18, R25, 0x7632, R18 ;  /* 0x0000763219127816 */ /* 0x000fc60000000012 */
[----:B-1----:R-:W-:Y:S01]  /*7430*/  IMAD.WIDE R12, R17, 0x2, R2 ;  /* 0x00000002110c7825 */ /* 0x002fe200078e0202 */
[----:B------:R-:W-:-:S03]  /*7440*/  ISETP.GE.AND P2, PT, R0, UR9, PT ;  /* 0x0000000900007c0c */ /* 0x000fc6000bf46270 */
[----:B--2---:R-:W-:Y:S01]  /*7450*/  IMAD.WIDE R4, R17, 0x2, R8 ;  /* 0x0000000211047825 */ /* 0x004fe200078e0208 */
[----:B------:R-:W-:Y:S03]  /*7460*/  @P1 STG.E.U16 desc[UR24][R10.64], R16 ;  /* 0x000000100a001986 */ /* 0x000fe6000c101518 */
[C---:B------:R-:W-:Y:S01]  /*7470*/  IMAD.WIDE R14, R21.reuse, 0x2, R2 ;  /* 0x00000002150e7825 */ /* 0x040fe200078e0202 */
[----:B------:R-:W-:Y:S03]  /*7480*/  @P0 STG.E.U16 desc[UR24][R12.64], R25 ;  /* 0x000000190c000986 */ /* 0x000fe6000c101518 */
[----:B------:R-:W-:Y:S01]  /*7490*/  VIADD R0, R58, 0xf ;  /* 0x0000000f3a007836 */ /* 0x000fe20000000000 */
[----:B------:R0:W-:Y:S01]  /*74a0*/  @P3 STG.E.U16 desc[UR24][R4.64], R18 ;  /* 0x0000001204003986 */ /* 0x0001e2000c101518 */
[----:B------:R-:W-:Y:S01]  /*74b0*/  ISETP.LT.AND P5, PT, R56, UR8, !P5 ;  /* 0x0000000838007c0c */ /* 0x000fe2000efa1270 */
[----:B------:R-:W-:-:S02]  /*74c0*/  VIADD R17, R21, UR6 ;  /* 0x0000000615117c36 */ /* 0x000fc40008000000 */
[----:B------:R1:W-:Y:S01]  /*74d0*/  @P6 STG.E.U16 desc[UR24][R14.64], R6 ;  /* 0x000000060e006986 */ /* 0x0003e2000c101518 */
[----:B------:R-:W-:Y:S02]  /*74e0*/  ISETP.GE.AND P1, PT, R0, UR9, PT ;  /* 0x0000000900007c0c */ /* 0x000fe4000bf26270 */
[C---:B------:R-:W-:Y:S02]  /*74f0*/  ISETP.LT.AND P6, PT, R57.reuse, UR8, !P4 ;  /* 0x0000000839007c0c */ /* 0x040fe4000e7c1270 */
[C---:B------:R-:W-:Y:S02]  /*7500*/  ISETP.LT.AND P4, PT, R56.reuse, UR8, !P4 ;  /* 0x0000000838007c0c */ /* 0x040fe4000e781270 */
[----:B------:R-:W-:Y:S01]  /*7510*/  ISETP.LT.AND P3, PT, R57, UR8, !P2 ;  /* 0x0000000839007c0c */ /* 0x000fe2000d761270 */
[----:B------:R-:W-:Y:S01]  /*7520*/  VIADD R19, R17, UR6 ;  /* 0x0000000611137c36 */ /* 0x000fe20008000000 */
[----:B------:R-:W-:Y:S02]  /*7530*/  ISETP.LT.AND P2, PT, R56, UR8, !P2 ;  /* 0x0000000838007c0c */ /* 0x000fe4000d741270 */
[----:B------:R-:W-:-:S02]  /*7540*/  ISETP.LT.AND P0, PT, R57, UR8, !P1 ;  /* 0x0000000839007c0c */ /* 0x000fc4000cf01270 */
[----:B------:R-:W-:Y:S01]  /*7550*/  ISETP.LT.AND P1, PT, R56, UR8, !P1 ;  /* 0x0000000838007c0c */ /* 0x000fe2000cf21270 */
[----:B0-----:R-:W-:Y:S01]  /*7560*/  IMAD.WIDE R4, R21, 0x2, R8 ;  /* 0x0000000215047825 */ /* 0x001fe200078e0208 */
[----:B------:R-:W-:Y:S02]  /*7570*/  PRMT R0, R6, 0x7632, R0 ;  /* 0x0000763206007816 */ /* 0x000fe40000000000 */
[----:B-1----:R-:W-:Y:S01]  /*7580*/  PRMT R6, R26, 0x7632, R6 ;  /* 0x000076321a067816 */ /* 0x002fe20000000006 */
[----:B------:R-:W-:Y:S02]  /*7590*/  VIADD R21, R19, UR6 ;  /* 0x0000000613157c36 */ /* 0x000fe40008000000 */
[----:B------:R-:W-:Y:S01]  /*75a0*/  IMAD.WIDE R10, R17, 0x2, R2 ;  /* 0x00000002110a7825 */ /* 0x000fe200078e0202 */
[----:B------:R-:W-:-:S03]  /*75b0*/  PRMT R18, R7, 0x7632, R18 ;  /* 0x0000763207127816 */ /* 0x000fc60000000012 */
[----:B------:R-:W-:Y:S01]  /*75c0*/  IMAD.WIDE R12, R17, 0x2, R8 ;  /* 0x00000002110c7825 */ /* 0x000fe200078e0208 */
[----:B------:R0:W-:Y:S03]  /*75d0*/  @P5 STG.E.U16 desc[UR24][R4.64], R0 ;  /* 0x0000000004005986 */ /* 0x0001e6000c101518 */
[C---:B------:R-:W-:Y:S01]  /*75e0*/  IMAD.WIDE R14, R19.reuse, 0x2, R2 ;  /* 0x00000002130e7825 */ /* 0x040fe200078e0202 */
[----:B------:R0:W-:Y:S03]  /*75f0*/  @P6 STG.E.U16 desc[UR24][R10.64], R26 ;  /* 0x0000001a0a006986 */ /* 0x0001e6000c101518 */
[----:B------:R-:W-:Y:S01]  /*7600*/  IMAD.WIDE R16, R19, 0x2, R8 ;  /* 0x0000000213107825 */ /* 0x000fe200078e0208 */
[----:B------:R0:W-:Y:S03]  /*7610*/  @P4 STG.E.U16 desc[UR24][R12.64], R6 ;  /* 0x000000060c004986 */ /* 0x0001e6000c101518 */
[C---:B------:R-:W-:Y:S01]  /*7620*/  IMAD.WIDE R2, R21.reuse, 0x2, R2 ;  /* 0x0000000215027825 */ /* 0x040fe200078e0202 */
[----:B------:R0:W-:Y:S04]  /*7630*/  @P3 STG.E.U16 desc[UR24][R14.64], R7 ;  /* 0x000000070e003986 */ /* 0x0001e8000c101518 */
[----:B------:R0:W-:Y:S01]  /*7640*/  @P2 STG.E.U16 desc[UR24][R16.64], R18 ;  /* 0x0000001210002986 */ /* 0x0001e2000c101518 */
[----:B------:R-:W-:-:S03]  /*7650*/  IMAD.WIDE R8, R21, 0x2, R8 ;  /* 0x0000000215087825 */ /* 0x000fc600078e0208 */
[----:B------:R0:W-:Y:S01]  /*7660*/  @P0 STG.E.U16 desc[UR24][R2.64], R27 ;  /* 0x0000001b02000986 */ /* 0x0001e2000c101518 */
[----:B------:R-:W-:Y:S05]  /*7670*/  @!P1 EXIT ;  /* 0x000000000000994d */ /* 0x000fea0003800000 */
[----:B0-----:R-:W-:-:S05]  /*7680*/  PRMT R4, R27, 0x7632, R4 ;  /* 0x000076321b047816 */ /* 0x001fca0000000004 */
[----:B------:R-:W-:Y:S01]  /*7690*/  STG.E.U16 desc[UR24][R8.64], R4 ;  /* 0x0000000408007986 */ /* 0x000fe2000c101518 */
[----:B------:R-:W-:Y:S05]  /*76a0*/  EXIT ;  /* 0x000000000000794d */ /* 0x000fea0003800000 */
.L_x_2:
[----:B------:R-:W-:-:S00]  /*76b0*/  BRA `(.L_x_2) ;  /* 0xfffffffc00fc7947 */ /* 0x000fc0000383ffff */
[----:B------:R-:W-:-:S00]  /*76c0*/  NOP ;  /* 0x0000000000007918 */ /* 0x000fc00000000000 */
        /* <DEDUP_REMOVED lines=11> */
.L_x_3:


//--------------------- .nv.shared.matmul_kernel  --------------------------
	.section	.nv.shared.matmul_kernel,"aw",@nobits
	.sectionflags	@""
	.align	16
	.zero		1024


//--------------------- .nv.shared.reserved.0     --------------------------
	.section	.nv.shared.reserved.0,"aw",@nobits
	.weak		__nv_reservedSMEM_offset_0_alias
	.size		__nv_reservedSMEM_offset_0_alias, 0, 0
	.other		__nv_reservedSMEM_offset_0_alias,@"STO_CUDA_RESERVED_SHARED STV_DEFAULT"
__nv_reservedSMEM_offset_0_alias:
	.zero		0


//--------------------- .nv.constant0.matmul_kernel --------------------------
	.section	.nv.constant0.matmul_kernel,"a",@progbits
	.sectionflags	@""
	.align	4
.nv.constant0.matmul_kernel:
	.zero		608


//--------------------- SYMBOLS --------------------------

	.type		.nv.reservedSmem.offset0,@object
	.size		.nv.reservedSmem.offset0,0x4
